	.headerflags	@"EF_CUDA_TEXMODE_UNIFIED EF_CUDA_64BIT_ADDRESS EF_CUDA_ACCELERATORS EF_CUDA_SM90 EF_CUDA_VIRTUAL_SM(EF_CUDA_SM90)"
	.elftype	@"ET_EXEC"


//--------------------- .nv.info                  --------------------------
	.section	.nv.info,"",@"SHT_CUDA_INFO"
	.align	4


	//----- nvinfo : EIATTR_REGCOUNT
	.align		4
        /*0000*/ 	.byte	0x04, 0x2f
        /*0002*/ 	.short	(.L_3 - .L_2)
	.align		4
.L_2:
        /*0004*/ 	.word	index@(triton_poi_fused_cat_39)
        /*0008*/ 	.word	0x00000048


	//----- nvinfo : EIATTR_MIN_STACK_SIZE
	.align		4
.L_3:
        /*000c*/ 	.byte	0x04, 0x12
        /*000e*/ 	.short	(.L_5 - .L_4)
	.align		4
.L_4:
        /*0010*/ 	.word	index@(triton_poi_fused_cat_39)
        /*0014*/ 	.word	0x00000008


	//----- nvinfo : EIATTR_FRAME_SIZE
	.align		4
.L_5:
        /*0018*/ 	.byte	0x04, 0x11
        /*001a*/ 	.short	(.L_7 - .L_6)
	.align		4
.L_6:
        /*001c*/ 	.word	index@(triton_poi_fused_cat_39)
        /*0020*/ 	.word	0x00000008


	//----- nvinfo : EIATTR_MIN_STACK_SIZE
	.align		4
.L_7:
        /*0024*/ 	.byte	0x04, 0x12
        /*0026*/ 	.short	(.L_9 - .L_8)
	.align		4
.L_8:
        /*0028*/ 	.word	index@(triton_poi_fused_cat_39)
        /*002c*/ 	.word	0x00000008
.L_9:


//--------------------- .nv.info.triton_poi_fused_cat_39 --------------------------
	.section	.nv.info.triton_poi_fused_cat_39,"",@"SHT_CUDA_INFO"
	.sectionflags	@""
	.align	4


	//----- nvinfo : EIATTR_CUDA_API_VERSION
	.align		4
        /*0000*/ 	.byte	0x04, 0x37
        /*0002*/ 	.short	(.L_11 - .L_10)
.L_10:
        /*0004*/ 	.word	0x0000007c


	//----- nvinfo : EIATTR_KPARAM_INFO
	.align		4
.L_11:
        /*0008*/ 	.byte	0x04, 0x17
        /*000a*/ 	.short	(.L_13 - .L_12)
.L_12:
        /*000c*/ 	.word	0x00000000
        /*0010*/ 	.short	0x0015
        /*0012*/ 	.short	0x00a8
        /*0014*/ 	.byte	0x00, 0xf0, 0x11, 0x00


	//----- nvinfo : EIATTR_KPARAM_INFO
	.align		4
.L_13:
        /*0018*/ 	.byte	0x04, 0x17
        /*001a*/ 	.short	(.L_15 - .L_14)
.L_14:
        /*001c*/ 	.word	0x00000000
        /*0020*/ 	.short	0x0014
        /*0022*/ 	.short	0x00a0
        /*0024*/ 	.byte	0x00, 0xf4, 0x21, 0x00


	//----- nvinfo : EIATTR_KPARAM_INFO
	.align		4
.L_15:
        /*0028*/ 	.byte	0x04, 0x17
        /*002a*/ 	.short	(.L_17 - .L_16)
.L_16:
        /*002c*/ 	.word	0x00000000
        /*0030*/ 	.short	0x0013
        /*0032*/ 	.short	0x0098
        /*0034*/ 	.byte	0x00, 0xf4, 0x21, 0x00


	//----- nvinfo : EIATTR_KPARAM_INFO
	.align		4
.L_17:
        /*0038*/ 	.byte	0x04, 0x17
        /*003a*/ 	.short	(.L_19 - .L_18)
.L_18:
        /*003c*/ 	.word	0x00000000
        /*0040*/ 	.short	0x0012
        /*0042*/ 	.short	0x0090
        /*0044*/ 	.byte	0x00, 0xf4, 0x21, 0x00


	//----- nvinfo : EIATTR_KPARAM_INFO
	.align		4
.L_19:
        /*0048*/ 	.byte	0x04, 0x17
        /*004a*/ 	.short	(.L_21 - .L_20)
.L_20:
        /*004c*/ 	.word	0x00000000
        /*0050*/ 	.short	0x0011
        /*0052*/ 	.short	0x0088
        /*0054*/ 	.byte	0x00, 0xf4, 0x21, 0x00


	//----- nvinfo : EIATTR_KPARAM_INFO
	.align		4
.L_21:
        /*0058*/ 	.byte	0x04, 0x17
        /*005a*/ 	.short	(.L_23 - .L_22)
.L_22:
        /*005c*/ 	.word	0x00000000
        /*0060*/ 	.short	0x0010
        /*0062*/ 	.short	0x0080
        /*0064*/ 	.byte	0x00, 0xf4, 0x21, 0x00


	//----- nvinfo : EIATTR_KPARAM_INFO
	.align		4
.L_23:
        /*0068*/ 	.byte	0x04, 0x17
        /*006a*/ 	.short	(.L_25 - .L_24)
.L_24:
        /*006c*/ 	.word	0x00000000
        /*0070*/ 	.short	0x000f
        /*0072*/ 	.short	0x0078
        /*0074*/ 	.byte	0x00, 0xf4, 0x21, 0x00


	//----- nvinfo : EIATTR_KPARAM_INFO
	.align		4
.L_25:
        /*0078*/ 	.byte	0x04, 0x17
        /*007a*/ 	.short	(.L_27 - .L_26)
.L_26:
        /*007c*/ 	.word	0x00000000
        /*0080*/ 	.short	0x000e
        /*0082*/ 	.short	0x0070
        /*0084*/ 	.byte	0x00, 0xf4, 0x21, 0x00


	//----- nvinfo : EIATTR_KPARAM_INFO
	.align		4
.L_27:
        /*0088*/ 	.byte	0x04, 0x17
        /*008a*/ 	.short	(.L_29 - .L_28)
.L_28:
        /*008c*/ 	.word	0x00000000
        /*0090*/ 	.short	0x000d
        /*0092*/ 	.short	0x0068
        /*0094*/ 	.byte	0x00, 0xf4, 0x21, 0x00


	//----- nvinfo : EIATTR_KPARAM_INFO
	.align		4
.L_29:
        /*0098*/ 	.byte	0x04, 0x17
        /*009a*/ 	.short	(.L_31 - .L_30)
.L_30:
        /*009c*/ 	.word	0x00000000
        /*00a0*/ 	.short	0x000c
        /*00a2*/ 	.short	0x0060
        /*00a4*/ 	.byte	0x00, 0xf4, 0x21, 0x00


	//----- nvinfo : EIATTR_KPARAM_INFO
	.align		4
.L_31:
        /*00a8*/ 	.byte	0x04, 0x17
        /*00aa*/ 	.short	(.L_33 - .L_32)
.L_32:
        /*00ac*/ 	.word	0x00000000
        /*00b0*/ 	.short	0x000b
        /*00b2*/ 	.short	0x0058
        /*00b4*/ 	.byte	0x00, 0xf4, 0x21, 0x00


	//----- nvinfo : EIATTR_KPARAM_INFO
	.align		4
.L_33:
        /*00b8*/ 	.byte	0x04, 0x17
        /*00ba*/ 	.short	(.L_35 - .L_34)
.L_34:
        /*00bc*/ 	.word	0x00000000
        /*00c0*/ 	.short	0x000a
        /*00c2*/ 	.short	0x0050
        /*00c4*/ 	.byte	0x00, 0xf4, 0x21, 0x00


	//----- nvinfo : EIATTR_KPARAM_INFO
	.align		4
.L_35:
        /*00c8*/ 	.byte	0x04, 0x17
        /*00ca*/ 	.short	(.L_37 - .L_36)
.L_36:
        /*00cc*/ 	.word	0x00000000
        /*00d0*/ 	.short	0x0009
        /*00d2*/ 	.short	0x0048
        /*00d4*/ 	.byte	0x00, 0xf4, 0x21, 0x00


	//----- nvinfo : EIATTR_KPARAM_INFO
	.align		4
.L_37:
        /*00d8*/ 	.byte	0x04, 0x17
        /*00da*/ 	.short	(.L_39 - .L_38)
.L_38:
        /*00dc*/ 	.word	0x00000000
        /*00e0*/ 	.short	0x0008
        /*00e2*/ 	.short	0x0040
        /*00e4*/ 	.byte	0x00, 0xf4, 0x21, 0x00


	//----- nvinfo : EIATTR_KPARAM_INFO
	.align		4
.L_39:
        /*00e8*/ 	.byte	0x04, 0x17
        /*00ea*/ 	.short	(.L_41 - .L_40)
.L_40:
        /*00ec*/ 	.word	0x00000000
        /*00f0*/ 	.short	0x0007
        /*00f2*/ 	.short	0x0038
        /*00f4*/ 	.byte	0x00, 0xf4, 0x21, 0x00


	//----- nvinfo : EIATTR_KPARAM_INFO
	.align		4
.L_41:
        /*00f8*/ 	.byte	0x04, 0x17
        /*00fa*/ 	.short	(.L_43 - .L_42)
.L_42:
        /*00fc*/ 	.word	0x00000000
        /*0100*/ 	.short	0x0006
        /*0102*/ 	.short	0x0030
        /*0104*/ 	.byte	0x00, 0xf4, 0x21, 0x00


	//----- nvinfo : EIATTR_KPARAM_INFO
	.align		4
.L_43:
        /*0108*/ 	.byte	0x04, 0x17
        /*010a*/ 	.short	(.L_45 - .L_44)
.L_44:
        /*010c*/ 	.word	0x00000000
        /*0110*/ 	.short	0x0005
        /*0112*/ 	.short	0x0028
        /*0114*/ 	.byte	0x00, 0xf4, 0x21, 0x00


	//----- nvinfo : EIATTR_KPARAM_INFO
	.align		4
.L_45:
        /*0118*/ 	.byte	0x04, 0x17
        /*011a*/ 	.short	(.L_47 - .L_46)
.L_46:
        /*011c*/ 	.word	0x00000000
        /*0120*/ 	.short	0x0004
        /*0122*/ 	.short	0x0020
        /*0124*/ 	.byte	0x00, 0xf4, 0x21, 0x00


	//----- nvinfo : EIATTR_KPARAM_INFO
	.align		4
.L_47:
        /*0128*/ 	.byte	0x04, 0x17
        /*012a*/ 	.short	(.L_49 - .L_48)
.L_48:
        /*012c*/ 	.word	0x00000000
        /*0130*/ 	.short	0x0003
        /*0132*/ 	.short	0x0018
        /*0134*/ 	.byte	0x00, 0xf4, 0x21, 0x00


	//----- nvinfo : EIATTR_KPARAM_INFO
	.align		4
.L_49:
        /*0138*/ 	.byte	0x04, 0x17
        /*013a*/ 	.short	(.L_51 - .L_50)
.L_50:
        /*013c*/ 	.word	0x00000000
        /*0140*/ 	.short	0x0002
        /*0142*/ 	.short	0x0010
        /*0144*/ 	.byte	0x00, 0xf4, 0x21, 0x00


	//----- nvinfo : EIATTR_KPARAM_INFO
	.align		4
.L_51:
        /*0148*/ 	.byte	0x04, 0x17
        /*014a*/ 	.short	(.L_53 - .L_52)
.L_52:
        /*014c*/ 	.word	0x00000000
        /*0150*/ 	.short	0x0001
        /*0152*/ 	.short	0x0008
        /*0154*/ 	.byte	0x00, 0xf4, 0x21, 0x00


	//----- nvinfo : EIATTR_KPARAM_INFO
	.align		4
.L_53:
        /*0158*/ 	.byte	0x04, 0x17
        /*015a*/ 	.short	(.L_55 - .L_54)
.L_54:
        /*015c*/ 	.word	0x00000000
        /*0160*/ 	.short	0x0000
        /*0162*/ 	.short	0x0000
        /*0164*/ 	.byte	0x00, 0xf4, 0x21, 0x00


	//----- nvinfo : EIATTR_SPARSE_MMA_MASK
	.align		4
.L_55:
        /*0168*/ 	.byte	0x03, 0x50
        /*016a*/ 	.short	0x0000


	//----- nvinfo : EIATTR_MAXREG_COUNT
	.align		4
        /*016c*/ 	.byte	0x03, 0x1b
        /*016e*/ 	.short	0x00ff


	//----- nvinfo : EIATTR_EXIT_INSTR_OFFSETS
	.align		4
        /*0170*/ 	.byte	0x04, 0x1c
        /*0172*/ 	.short	(.L_57 - .L_56)


	//   ....[0]....
.L_56:
        /*0174*/ 	.word	0x00003e90


	//   ....[1]....
        /*0178*/ 	.word	0x00003eb0


	//----- nvinfo : EIATTR_REQNTID
	.align		4
.L_57:
        /*017c*/ 	.byte	0x04, 0x10
        /*017e*/ 	.short	(.L_59 - .L_58)
.L_58:
        /*0180*/ 	.word	0x00000080
        /*0184*/ 	.word	0x00000001
        /*0188*/ 	.word	0x00000001


	//----- nvinfo : EIATTR_CBANK_PARAM_SIZE
	.align		4
.L_59:
        /*018c*/ 	.byte	0x03, 0x19
        /*018e*/ 	.short	0x00ac


	//----- nvinfo : EIATTR_PARAM_CBANK
	.align		4
        /*0190*/ 	.byte	0x04, 0x0a
        /*0192*/ 	.short	(.L_61 - .L_60)
	.align		4
.L_60:
        /*0194*/ 	.word	index@(.nv.constant0.triton_poi_fused_cat_39)
        /*0198*/ 	.short	0x0210
        /*019a*/ 	.short	0x00ac


	//----- nvinfo : EIATTR_SW_WAR
	.align		4
.L_61:
        /*019c*/ 	.byte	0x04, 0x36
        /*019e*/ 	.short	(.L_63 - .L_62)
.L_62:
        /*01a0*/ 	.word	0x00000008
.L_63:


//--------------------- .nv.callgraph             --------------------------
	.section	.nv.callgraph,"",@"SHT_CUDA_CALLGRAPH"
	.align	4
	.sectionentsize	8
	.align		4
        /*0000*/ 	.word	0x00000000
	.align		4
        /*0004*/ 	.word	0xffffffff
	.align		4
        /*0008*/ 	.word	0x00000000
	.align		4
        /*000c*/ 	.word	0xfffffffe
	.align		4
        /*0010*/ 	.word	0x00000000
	.align		4
        /*0014*/ 	.word	0xfffffffd
	.align		4
        /*0018*/ 	.word	0x00000000
	.align		4
        /*001c*/ 	.word	0xfffffffc


//--------------------- .nv.constant4             --------------------------
	.section	.nv.constant4,"a",@progbits
	.align	8
	.align		8
.nv.constant4:
        /*0000*/ 	.dword	_$_str
	.align		8
        /*0008*/ 	.dword	_$_str_$_2


//--------------------- .text.triton_poi_fused_cat_39 --------------------------
	.section	.text.triton_poi_fused_cat_39,"ax",@progbits
	.align	128
        .global         triton_poi_fused_cat_39
        .type           triton_poi_fused_cat_39,@function
        .size           triton_poi_fused_cat_39,(.L_x_1 - triton_poi_fused_cat_39)
        .other          triton_poi_fused_cat_39,@"STO_CUDA_ENTRY STV_DEFAULT"
triton_poi_fused_cat_39:
.text.triton_poi_fused_cat_39:
[----:B------:R-:W0:Y:S01]  /*0000*/  LDC R1, c[0x0][0x28] ;  /* 0x00000a00ff017b82 */ /* 0x000e220000000800 */
[----:B------:R-:W1:Y:S07]  /*0010*/  S2R R0, SR_TID.X ;  /* 0x0000000000007919 */ /* 0x000e6e0000002100 */
[----:B------:R-:W2:Y:S01]  /*0020*/  LDC.64 R20, c[0x0][0x268] ;  /* 0x00009a00ff147b82 */ /* 0x000ea20000000a00 */
[----:B------:R-:W-:Y:S01]  /*0030*/  ULDC.64 UR6, c[0x0][0x260] ;  /* 0x0000980000067ab9 */ /* 0x000fe20000000a00 */
[----:B------:R-:W-:Y:S01]  /*0040*/  CS2R R12, SRZ ;  /* 0x00000000000c7805 */ /* 0x000fe2000001ff00 */
[----:B------:R-:W3:Y:S01]  /*0050*/  S2R R3, SR_CTAID.X ;  /* 0x0000000000037919 */ /* 0x000ee20000002500 */
[----:B------:R-:W-:-:S02]  /*0060*/  CS2R R14, SRZ ;  /* 0x00000000000e7805 */ /* 0x000fc4000001ff00 */
[----:B------:R-:W-:Y:S02]  /*0070*/  CS2R R16, SRZ ;  /* 0x0000000000107805 */ /* 0x000fe4000001ff00 */
[----:B------:R-:W-:Y:S01]  /*0080*/  CS2R R18, SRZ ;  /* 0x0000000000127805 */ /* 0x000fe2000001ff00 */
[----:B------:R-:W-:Y:S01]  /*0090*/  ULDC.64 UR4, c[0x0][0x208] ;  /* 0x0000820000047ab9 */ /* 0x000fe20000000a00 */
[----:B------:R-:W-:Y:S01]  /*00a0*/  ULDC.64 UR8, c[0x0][0x288] ;  /* 0x0000a20000087ab9 */ /* 0x000fe20000000a00 */
[----:B------:R-:W-:Y:S02]  /*00b0*/  CS2R R48, SRZ ;  /* 0x0000000000307805 */ /* 0x000fe4000001ff00 */
[----:B------:R-:W-:Y:S01]  /*00c0*/  CS2R R50, SRZ ;  /* 0x0000000000327805 */ /* 0x000fe2000001ff00 */
[----:B------:R-:W4:Y:S01]  /*00d0*/  LDC.64 R44, c[0x0][0x210] ;  /* 0x00008400ff2c7b82 */ /* 0x000f220000000a00 */
[----:B------:R-:W-:Y:S02]  /*00e0*/  CS2R R36, SRZ ;  /* 0x0000000000247805 */ /* 0x000fe4000001ff00 */
[----:B------:R-:W-:Y:S01]  /*00f0*/  CS2R R38, SRZ ;  /* 0x0000000000267805 */ /* 0x000fe2000001ff00 */
[----:B0-----:R-:W-:-:S04]  /*0100*/  VIADD R1, R1, 0xfffffff8 ;  /* 0xfffffff801017836 */ /* 0x001fc80000000000 */
[----:B------:R-:W0:Y:S08]  /*0110*/  LDC.64 R52, c[0x0][0x218] ;  /* 0x00008600ff347b82 */ /* 0x000e300000000a00 */
[----:B------:R-:W5:Y:S01]  /*0120*/  LDC.64 R66, c[0x0][0x220] ;  /* 0x00008800ff427b82 */ /* 0x000f620000000a00 */
[----:B-1----:R-:W-:-:S05]  /*0130*/  IMAD.SHL.U32 R0, R0, 0x4, RZ ;  /* 0x0000000400007824 */ /* 0x002fca00078e00ff */
[----:B------:R-:W-:-:S05]  /*0140*/  LOP3.LUT R0, R0, 0x1fc, RZ, 0xc0, !PT ;  /* 0x000001fc00007812 */ /* 0x000fca00078ec0ff */
[----:B---3--:R-:W-:-:S04]  /*0150*/  IMAD R6, R3, 0x400, R0 ;  /* 0x0000040003067824 */ /* 0x008fc800078e0200 */
[----:B------:R-:W-:-:S05]  /*0160*/  IMAD.HI R0, R6, 0x2aaaaaab, RZ ;  /* 0x2aaaaaab06007827 */ /* 0x000fca00078e02ff */
[----:B------:R-:W-:-:S04]  /*0170*/  SHF.R.U32.HI R3, RZ, 0x1f, R0 ;  /* 0x0000001fff037819 */ /* 0x000fc80000011600 */
[----:B------:R-:W-:-:S05]  /*0180*/  LEA.HI.SX32 R3, R0, R3, 0x19 ;  /* 0x0000000300037211 */ /* 0x000fca00078fcaff */
[C---:B------:R-:W-:Y:S02]  /*0190*/  IMAD R7, R3.reuse, -0x300, R6 ;  /* 0xfffffd0003077824 */ /* 0x040fe400078e0206 */
[----:B------:R-:W-:Y:S02]  /*01a0*/  IMAD R26, R3, 0xc0, RZ ;  /* 0x000000c0031a7824 */ /* 0x000fe400078e02ff */
[----:B------:R-:W-:-:S03]  /*01b0*/  VIADD R60, R7, 0xfffffe80 ;  /* 0xfffffe80073c7836 */ /* 0x000fc60000000000 */
[----:B------:R-:W-:Y:S02]  /*01c0*/  IADD3 R8, P0, R7, R26, RZ ;  /* 0x0000001a07087210 */ /* 0x000fe40007f1e0ff */
[--C-:B------:R-:W-:Y:S01]  /*01d0*/  SHF.R.S32.HI R0, RZ, 0x1f, R26.reuse ;  /* 0x0000001fff007819 */ /* 0x100fe2000001141a */
[----:B------:R-:W-:Y:S01]  /*01e0*/  VIADD R69, R6, 0x200 ;  /* 0x0000020006457836 */ /* 0x000fe20000000000 */
[----:B------:R-:W-:Y:S01]  /*01f0*/  ISETP.GE.U32.AND P1, PT, R60, 0xc0, PT ;  /* 0x000000c03c00780c */ /* 0x000fe20003f26070 */
[----:B------:R-:W-:Y:S01]  /*0200*/  IMAD.SHL.U32 R9, R8, 0x4, RZ ;  /* 0x0000000408097824 */ /* 0x000fe200078e00ff */
[C---:B------:R-:W-:Y:S02]  /*0210*/  LEA.HI.X.SX32 R3, R7.reuse, R0, 0x1, P0 ;  /* 0x0000000007037211 */ /* 0x040fe400000f0eff */
[C---:B------:R-:W-:Y:S01]  /*0220*/  ISETP.GT.AND P3, PT, R7.reuse, 0x23f, PT ;  /* 0x0000023f0700780c */ /* 0x040fe20003f64270 */
[----:B------:R-:W-:Y:S01]  /*0230*/  IMAD.IADD R41, R7, 0x1, R26 ;  /* 0x0000000107297824 */ /* 0x000fe200078e021a */
[----:B------:R-:W-:-:S02]  /*0240*/  ISETP.LT.AND P5, PT, R6, 0xd8c00, !P1 ;  /* 0x000d8c000600780c */ /* 0x000fc40004fa1270 */
[----:B------:R-:W-:Y:S02]  /*0250*/  CS2R R28, SRZ ;  /* 0x00000000001c7805 */ /* 0x000fe4000001ff00 */
[----:B------:R-:W-:Y:S02]  /*0260*/  SHF.L.U64.HI R8, R8, 0x2, R3 ;  /* 0x0000000208087819 */ /* 0x000fe40000010203 */
[----:B------:R-:W-:Y:S02]  /*0270*/  CS2R R34, SRZ ;  /* 0x0000000000227805 */ /* 0x000fe4000001ff00 */
[----:B------:R-:W-:Y:S01]  /*0280*/  IADD3 R4, P0, R9, UR6, RZ ;  /* 0x0000000609047c10 */ /* 0x000fe2000ff1e0ff */
[----:B------:R-:W-:Y:S01]  /*0290*/  IMAD.HI R0, R69, 0x2aaaaaab, RZ ;  /* 0x2aaaaaab45007827 */ /* 0x000fe200078e02ff */
[----:B------:R-:W-:Y:S01]  /*02a0*/  CS2R R42, SRZ ;  /* 0x00000000002a7805 */ /* 0x000fe2000001ff00 */
[----:B------:R1:W-:Y:S01]  /*02b0*/  STL [R1], R60 ;  /* 0x0000003c01007387 */ /* 0x0003e20000100800 */
[----:B------:R-:W-:Y:S01]  /*02c0*/  IADD3.X R5, R8, UR7, RZ, P0, !PT ;  /* 0x0000000708057c10 */ /* 0x000fe200087fe4ff */
[----:B--2---:R-:W-:Y:S01]  /*02d0*/  IMAD.WIDE R2, R7, 0x4, R20 ;  /* 0x0000000407027825 */ /* 0x004fe200078e0214 */
[----:B------:R-:W-:-:S03]  /*02e0*/  SHF.R.U32.HI R11, RZ, 0x1f, R0 ;  /* 0x0000001fff0b7819 */ /* 0x000fc60000011600 */
[----:B------:R2:W3:Y:S01]  /*02f0*/  @P5 LDG.E.EL.128 R12, desc[UR4][R4.64+-0x600] ;  /* 0xfffa0004040c5981 */ /* 0x0004e2000c2e1d00 */
[----:B------:R-:W-:Y:S02]  /*0300*/  LEA.HI.SX32 R0, R0, R11, 0x19 ;  /* 0x0000000b00007211 */ /* 0x000fe400078fcaff */
[----:B------:R-:W0:Y:S01]  /*0310*/  LDC.64 R10, c[0x0][0x290] ;  /* 0x0000a400ff0a7b82 */ /* 0x000e220000000a00 */
[----:B------:R0:W5:Y:S02]  /*0320*/  @P5 LDG.E.EL.128 R16, desc[UR4][R2.64+-0x600] ;  /* 0xfffa000402105981 */ /* 0x000164000c2e1d00 */
[C---:B--2---:R-:W-:Y:S02]  /*0330*/  IMAD R4, R0.reuse, 0xc0, RZ ;  /* 0x000000c000047824 */ /* 0x044fe400078e02ff */
[----:B------:R-:W-:-:S03]  /*0340*/  IMAD R5, R0, -0x300, R69 ;  /* 0xfffffd0000057824 */ /* 0x000fc600078e0245 */
[----:B------:R-:W-:Y:S02]  /*0350*/  SHF.R.S32.HI R0, RZ, 0x1f, R4 ;  /* 0x0000001fff007819 */ /* 0x000fe40000011404 */
[----:B------:R-:W-:Y:S02]  /*0360*/  IADD3 R57, P0, R5, R4, RZ ;  /* 0x0000000405397210 */ /* 0x000fe40007f1e0ff */
[C---:B------:R-:W-:Y:S02]  /*0370*/  ISETP.GT.AND P1, PT, R5.reuse, 0x23f, PT ;  /* 0x0000023f0500780c */ /* 0x040fe40003f24270 */
[----:B------:R-:W-:Y:S02]  /*0380*/  LEA.HI.X.SX32 R0, R5, R0, 0x1, P0 ;  /* 0x0000000005007211 */ /* 0x000fe400000f0eff */
[----:B------:R-:W-:Y:S02]  /*0390*/  ISETP.LT.AND P4, PT, R69, 0xd8c00, P1 ;  /* 0x000d8c004500780c */ /* 0x000fe40000f81270 */
[C---:B------:R-:W-:Y:S01]  /*03a0*/  SHF.L.U64.HI R56, R57.reuse, 0x2, R0 ;  /* 0x0000000239387819 */ /* 0x040fe20000010200 */
[----:B------:R-:W-:-:S02]  /*03b0*/  IMAD.SHL.U32 R57, R57, 0x4, RZ ;  /* 0x0000000439397824 */ /* 0x000fc400078e00ff */
[C---:B------:R-:W-:Y:S02]  /*03c0*/  VIADD R61, R5.reuse, 0xfffffe80 ;  /* 0xfffffe80053d7836 */ /* 0x040fe40000000000 */
[----:B0-----:R-:W-:Y:S01]  /*03d0*/  IMAD.WIDE R2, R5, 0x4, R10 ;  /* 0x0000000405027825 */ /* 0x001fe200078e020a */
[----:B------:R-:W-:-:S04]  /*03e0*/  IADD3 R24, P0, R57, UR8, RZ ;  /* 0x0000000839187c10 */ /* 0x000fc8000ff1e0ff */
[----:B------:R-:W-:Y:S01]  /*03f0*/  IADD3.X R25, R56, UR9, RZ, P0, !PT ;  /* 0x0000000938197c10 */ /* 0x000fe200087fe4ff */
[----:B------:R0:W2:Y:S04]  /*0400*/  @P4 LDG.E.EL.128 R36, desc[UR4][R2.64+-0x900] ;  /* 0xfff7000402244981 */ /* 0x0000a8000c2e1d00 */
[----:B------:R1:W2:Y:S01]  /*0410*/  @P4 LDG.E.EL.128 R48, desc[UR4][R24.64+-0x900] ;  /* 0xfff7000418304981 */ /* 0x0002a2000c2e1d00 */
[----:B------:R-:W-:Y:S02]  /*0420*/  IADD3 R22, P0, R9, UR8, RZ ;  /* 0x0000000809167c10 */ /* 0x000fe4000ff1e0ff */
[----:B------:R-:W-:Y:S02]  /*0430*/  ISETP.LT.AND P3, PT, R6, 0xd8c00, P3 ;  /* 0x000d8c000600780c */ /* 0x000fe40001f61270 */
[----:B------:R-:W-:-:S02]  /*0440*/  CS2R R26, SRZ ;  /* 0x00000000001a7805 */ /* 0x000fc4000001ff00 */
[----:B------:R-:W-:Y:S01]  /*0450*/  ISETP.GE.U32.AND P2, PT, R61, 0xc0, PT ;  /* 0x000000c03d00780c */ /* 0x000fe20003f46070 */
[----:B0-----:R-:W-:Y:S01]  /*0460*/  IMAD.IADD R3, R5, 0x1, R4 ;  /* 0x0000000105037824 */ /* 0x001fe200078e0204 */
[----:B------:R-:W-:Y:S01]  /*0470*/  IADD3.X R23, R8, UR9, RZ, P0, !PT ;  /* 0x0000000908177c10 */ /* 0x000fe200087fe4ff */
[----:B----4-:R-:W-:Y:S01]  /*0480*/  IMAD.WIDE R40, R41, 0x4, R44 ;  /* 0x0000000429287825 */ /* 0x010fe200078e022c */
[----:B------:R-:W-:Y:S02]  /*0490*/  ISETP.LT.AND P0, PT, R69, 0xd8c00, !P2 ;  /* 0x000d8c004500780c */ /* 0x000fe40005701270 */
[----:B------:R-:W-:Y:S02]  /*04a0*/  IADD3 R30, P1, R57, UR6, RZ ;  /* 0x00000006391e7c10 */ /* 0x000fe4000ff3e0ff */
[----:B-1----:R-:W-:Y:S01]  /*04b0*/  CS2R R24, SRZ ;  /* 0x0000000000187805 */ /* 0x002fe2000001ff00 */
[----:B------:R-:W-:Y:S01]  /*04c0*/  IMAD.WIDE R32, R5, 0x4, R20 ;  /* 0x0000000405207825 */ /* 0x000fe200078e0214 */
[----:B------:R-:W-:-:S02]  /*04d0*/  P2R R2, PR, RZ, 0x20 ;  /* 0x00000020ff027803 */ /* 0x000fc40000000000 */
[----:B------:R-:W-:Y:S01]  /*04e0*/  IADD3.X R31, R56, UR7, RZ, P1, !PT ;  /* 0x00000007381f7c10 */ /* 0x000fe20008ffe4ff */
[----:B------:R-:W-:Y:S01]  /*04f0*/  IMAD.WIDE R44, R3, 0x4, R44 ;  /* 0x00000004032c7825 */ /* 0x000fe200078e022c */
[C---:B------:R-:W-:Y:S02]  /*0500*/  ISETP.GE.AND P1, PT, R7.reuse, 0xc0, PT ;  /* 0x000000c00700780c */ /* 0x040fe40003f26270 */
[----:B------:R-:W-:Y:S02]  /*0510*/  CS2R R20, SRZ ;  /* 0x0000000000147805 */ /* 0x000fe4000001ff00 */
[----:B------:R-:W-:Y:S01]  /*0520*/  P2R R3, PR, RZ, 0x1 ;  /* 0x00000001ff037803 */ /* 0x000fe20000000000 */
[C---:B------:R-:W-:Y:S01]  /*0530*/  IMAD.WIDE R46, R7.reuse, 0x4, R10 ;  /* 0x00000004072e7825 */ /* 0x040fe200078e020a */
[----:B------:R-:W-:Y:S01]  /*0540*/  ISETP.LT.AND P1, PT, R6, 0xd8c00, !P1 ;  /* 0x000d8c000600780c */ /* 0x000fe20004f21270 */
[----:B------:R0:W4:Y:S01]  /*0550*/  @P0 LDG.E.EL.128 R24, desc[UR4][R30.64+-0x600] ;  /* 0xfffa00041e180981 */ /* 0x000122000c2e1d00 */
[----:B------:R-:W-:Y:S01]  /*0560*/  ULDC.64 UR6, c[0x0][0x238] ;  /* 0x00008e0000067ab9 */ /* 0x000fe20000000a00 */
[----:B------:R-:W-:Y:S01]  /*0570*/  IMAD.WIDE R10, R7, 0x4, R52 ;  /* 0x00000004070a7825 */ /* 0x000fe200078e0234 */
[----:B0-----:R-:W-:-:S06]  /*0580*/  CS2R R30, SRZ ;  /* 0x00000000001e7805 */ /* 0x001fcc000001ff00 */
[----:B------:R0:W4:Y:S02]  /*0590*/  @P3 LDG.E.EL.128 R28, desc[UR4][R46.64+-0x900] ;  /* 0xfff700042e1c3981 */ /* 0x000124000c2e1d00 */
[----:B0-----:R-:W-:Y:S02]  /*05a0*/  CS2R R46, SRZ ;  /* 0x00000000002e7805 */ /* 0x001fe4000001ff00 */
[----:B---3--:R-:W-:Y:S02]  /*05b0*/  SEL R0, R12, RZ, P5 ;  /* 0x000000ff0c007207 */ /* 0x008fe40002800000 */
[----:B------:R-:W-:Y:S02]  /*05c0*/  SEL R13, R13, RZ, P5 ;  /* 0x000000ff0d0d7207 */ /* 0x000fe40002800000 */
[----:B------:R-:W-:Y:S02]  /*05d0*/  SEL R14, R14, RZ, P5 ;  /* 0x000000ff0e0e7207 */ /* 0x000fe40002800000 */
[----:B------:R-:W-:-:S02]  /*05e0*/  SEL R15, R15, RZ, P5 ;  /* 0x000000ff0f0f7207 */ /* 0x000fc40002800000 */
[----:B-----5:R-:W-:Y:S02]  /*05f0*/  SEL R12, R19, RZ, P5 ;  /* 0x000000ff130c7207 */ /* 0x020fe40002800000 */
[----:B------:R-:W-:Y:S02]  /*0600*/  SEL R59, R18, RZ, P5 ;  /* 0x000000ff123b7207 */ /* 0x000fe40002800000 */
[----:B------:R-:W-:Y:S02]  /*0610*/  CS2R R18, SRZ ;  /* 0x0000000000127805 */ /* 0x000fe4000001ff00 */
[----:B------:R-:W-:Y:S01]  /*0620*/  SEL R58, R17, RZ, P5 ;  /* 0x000000ff113a7207 */ /* 0x000fe20002800000 */
[----:B------:R-:W-:Y:S01]  /*0630*/  FADD R63, R15, -R12 ;  /* 0x8000000c0f3f7221 */ /* 0x000fe20000000000 */
[----:B------:R-:W-:Y:S01]  /*0640*/  SEL R55, R16, RZ, P5 ;  /* 0x000000ff10377207 */ /* 0x000fe20002800000 */
[----:B------:R-:W-:Y:S01]  /*0650*/  FADD R59, R14, -R59 ;  /* 0x8000003b0e3b7221 */ /* 0x000fe20000000000 */
[----:B------:R-:W-:Y:S01]  /*0660*/  CS2R R14, SRZ ;  /* 0x00000000000e7805 */ /* 0x000fe2000001ff00 */
[----:B------:R-:W-:Y:S01]  /*0670*/  FADD R58, R13, -R58 ;  /* 0x8000003a0d3a7221 */ /* 0x000fe20000000000 */
[----:B------:R-:W-:-:S02]  /*0680*/  CS2R R12, SRZ ;  /* 0x00000000000c7805 */ /* 0x000fc4000001ff00 */
[----:B------:R-:W-:-:S04]  /*0690*/  CS2R R16, SRZ ;  /* 0x0000000000107805 */ /* 0x000fc8000001ff00 */
[----:B------:R-:W3:Y:S01]  /*06a0*/  @P0 LDG.E.EL.128 R12, desc[UR4][R32.64+-0x600] ;  /* 0xfffa0004200c0981 */ /* 0x000ee2000c2e1d00 */
[----:B------:R-:W-:-:S03]  /*06b0*/  ISETP.GE.AND P0, PT, R5, 0xc0, PT ;  /* 0x000000c00500780c */ /* 0x000fc60003f06270 */
[----:B------:R0:W5:Y:S01]  /*06c0*/  @P3 LDG.E.EL.128 R16, desc[UR4][R22.64+-0x900] ;  /* 0xfff7000416103981 */ /* 0x000162000c2e1d00 */
[----:B------:R-:W-:Y:S02]  /*06d0*/  ISETP.LT.AND P2, PT, R69, 0xd8c00, !P0 ;  /* 0x000d8c004500780c */ /* 0x000fe40004741270 */
[----:B0-----:R-:W-:Y:S02]  /*06e0*/  CS2R R22, SRZ ;  /* 0x0000000000167805 */ /* 0x001fe4000001ff00 */
[----:B------:R-:W-:-:S04]  /*06f0*/  CS2R R32, SRZ ;  /* 0x0000000000207805 */ /* 0x000fc8000001ff00 */
[----:B------:R0:W3:Y:S05]  /*0700*/  @P1 LDG.E.EL.128 R20, desc[UR4][R40.64] ;  /* 0x0000000428141981 */ /* 0x0000ea000c2e1d00 */
[----:B------:R1:W3:Y:S01]  /*0710*/  @P2 LDG.E.EL.128 R32, desc[UR4][R44.64] ;  /* 0x000000042c202981 */ /* 0x0002e2000c2e1d00 */
[----:B0-----:R-:W-:Y:S02]  /*0720*/  CS2R R40, SRZ ;  /* 0x0000000000287805 */ /* 0x001fe4000001ff00 */
[----:B-1----:R-:W-:-:S04]  /*0730*/  CS2R R44, SRZ ;  /* 0x00000000002c7805 */ /* 0x002fc8000001ff00 */
[----:B------:R0:W3:Y:S01]  /*0740*/  @P1 LDG.E.EL.128 R40, desc[UR4][R10.64] ;  /* 0x000000040a281981 */ /* 0x0000e2000c2e1d00 */
[----:B--2---:R-:W-:Y:S01]  /*0750*/  SEL R68, R50, RZ, P4 ;  /* 0x000000ff32447207 */ /* 0x004fe20002000000 */
[----:B------:R-:W-:Y:S01]  /*0760*/  FADD R50, R0, -R55 ;  /* 0x8000003700327221 */ /* 0x000fe20000000000 */
[----:B------:R-:W-:Y:S01]  /*0770*/  CS2R R54, SRZ ;  /* 0x0000000000367805 */ /* 0x000fe2000001ff00 */
[----:B0-----:R-:W-:Y:S01]  /*0780*/  IMAD.WIDE R10, R5, 0x4, R52 ;  /* 0x00000004050a7825 */ /* 0x001fe200078e0234 */
[----:B------:R-:W-:-:S04]  /*0790*/  CS2R R52, SRZ ;  /* 0x0000000000347805 */ /* 0x000fc8000001ff00 */
[----:B------:R0:W2:Y:S02]  /*07a0*/  @P2 LDG.E.EL.128 R44, desc[UR4][R10.64] ;  /* 0x000000040a2c2981 */ /* 0x0000a4000c2e1d00 */
[----:B0-----:R-:W-:-:S05]  /*07b0*/  IMAD.WIDE R10, R7, 0x4, R66 ;  /* 0x00000004070a7825 */ /* 0x001fca00078e0242 */
[----:B------:R5:W2:Y:S01]  /*07c0*/  @P1 LDG.E.EL.128 R52, desc[UR4][R10.64] ;  /* 0x000000040a341981 */ /* 0x000aa2000c2e1d00 */
[----:B----4-:R-:W-:Y:S02]  /*07d0*/  SEL R31, R31, RZ, P3 ;  /* 0x000000ff1f1f7207 */ /* 0x010fe40001800000 */
[----:B------:R-:W-:Y:S02]  /*07e0*/  SEL R64, R39, RZ, P4 ;  /* 0x000000ff27407207 */ /* 0x000fe40002000000 */
[----:B------:R-:W-:Y:S02]  /*07f0*/  SEL R51, R51, RZ, P4 ;  /* 0x000000ff33337207 */ /* 0x000fe40002000000 */
[----:B------:R-:W-:-:S03]  /*0800*/  SEL R48, R48, RZ, P4 ;  /* 0x000000ff30307207 */ /* 0x000fc60002000000 */
[----:B------:R-:W-:Y:S01]  /*0810*/  FADD R64, R51, -R64 ;  /* 0x8000004033407221 */ /* 0x000fe20000000000 */
[----:B------:R-:W-:Y:S02]  /*0820*/  SEL R51, R36, RZ, P4 ;  /* 0x000000ff24337207 */ /* 0x000fe40002000000 */
[----:B------:R-:W-:-:S03]  /*0830*/  SEL R39, R30, RZ, P3 ;  /* 0x000000ff1e277207 */ /* 0x000fc60001800000 */
[----:B------:R-:W-:Y:S01]  /*0840*/  FADD R51, R48, -R51 ;  /* 0x8000003330337221 */ /* 0x000fe20000000000 */
[----:B------:R-:W-:Y:S01]  /*0850*/  SEL R29, R29, RZ, P3 ;  /* 0x000000ff1d1d7207 */ /* 0x000fe20001800000 */
[----:B------:R-:W-:Y:S01]  /*0860*/  IMAD.MOV.U32 R62, RZ, RZ, 0x3e800000 ;  /* 0x3e800000ff3e7424 */ /* 0x000fe200078e00ff */
[----:B------:R-:W-:Y:S02]  /*0870*/  SEL R49, R49, RZ, P4 ;  /* 0x000000ff31317207 */ /* 0x000fe40002000000 */
[----:B------:R-:W-:-:S05]  /*0880*/  SEL R65, R38, RZ, P4 ;  /* 0x000000ff26417207 */ /* 0x000fca0002000000 */
[----:B------:R-:W-:Y:S01]  /*0890*/  FADD R68, R68, -R65 ;  /* 0x8000004144447221 */ /* 0x000fe20000000000 */
[----:B-----5:R-:W-:-:S05]  /*08a0*/  SEL R10, R19, RZ, P3 ;  /* 0x000000ff130a7207 */ /* 0x020fca0001800000 */
[----:B------:R-:W-:Y:S01]  /*08b0*/  FADD R10, R10, -R31 ;  /* 0x8000001f0a0a7221 */ /* 0x000fe20000000000 */
[----:B------:R-:W-:Y:S02]  /*08c0*/  SEL R16, R16, RZ, P3 ;  /* 0x000000ff10107207 */ /* 0x000fe40001800000 */
[----:B------:R-:W-:Y:S02]  /*08d0*/  SEL R19, R28, RZ, P3 ;  /* 0x000000ff1c137207 */ /* 0x000fe40001800000 */
[----:B---3--:R-:W-:Y:S02]  /*08e0*/  SEL R32, R32, RZ, P2 ;  /* 0x000000ff20207207 */ /* 0x008fe40001000000 */
[----:B--2---:R-:W-:-:S05]  /*08f0*/  SEL R0, R52, RZ, P1 ;  /* 0x000000ff34007207 */ /* 0x004fca0000800000 */
[----:B------:R-:W-:-:S04]  /*0900*/  FADD R0, R0, 0.0010000000474974513054 ;  /* 0x3a83126f00007421 */ /* 0x000fc80000000000 */
[----:B------:R0:W1:Y:S01]  /*0910*/  MUFU.SQRT R11, R0 ;  /* 0x00000000000b7308 */ /* 0x0000620000002000 */
[----:B------:R-:W-:Y:S02]  /*0920*/  SEL R4, R53, RZ, P1 ;  /* 0x000000ff35047207 */ /* 0x000fe40000800000 */
[----:B------:R-:W-:Y:S02]  /*0930*/  SEL R31, R44, RZ, P2 ;  /* 0x000000ff2c1f7207 */ /* 0x000fe40001000000 */
[----:B0-----:R-:W-:Y:S01]  /*0940*/  SEL R0, R54, RZ, P1 ;  /* 0x000000ff36007207 */ /* 0x001fe20000800000 */
[----:B------:R-:W-:Y:S02]  /*0950*/  FADD R4, R4, 0.0010000000474974513054 ;  /* 0x3a83126f04047421 */ /* 0x000fe40000000000 */
[----:B------:R-:W-:Y:S01]  /*0960*/  FADD R32, R32, -R31 ;  /* 0x8000001f20207221 */ /* 0x000fe20000000000 */
[----:B------:R-:W-:Y:S01]  /*0970*/  SEL R30, R47, RZ, P2 ;  /* 0x000000ff2f1e7207 */ /* 0x000fe20001000000 */
[----:B------:R-:W-:Y:S01]  /*0980*/  FADD R0, R0, 0.0010000000474974513054 ;  /* 0x3a83126f00007421 */ /* 0x000fe20000000000 */
[----:B-1----:R-:W-:-:S02]  /*0990*/  FSETP.GT.AND P0, PT, R11, 8.50705917302346158658e+37, PT ;  /* 0x7e8000000b00780b */ /* 0x002fc40003f04000 */
[----:B------:R-:W-:Y:S01]  /*09a0*/  SEL R31, R46, RZ, P2 ;  /* 0x000000ff2e1f7207 */ /* 0x000fe20001000000 */
[----:B------:R0:W1:Y:S01]  /*09b0*/  MUFU.SQRT R48, R0 ;  /* 0x0000000000307308 */ /* 0x0000620000002000 */
[----:B------:R-:W2:Y:S01]  /*09c0*/  LDC.64 R46, c[0x0][0x298] ;  /* 0x0000a600ff2e7b82 */ /* 0x000ea20000000a00 */
[----:B------:R-:W-:Y:S02]  /*09d0*/  FSETP.GEU.AND P6, PT, R11, 1.175494350822287508e-38, PT ;  /* 0x008000000b00780b */ /* 0x000fe40003fce000 */
[----:B------:R-:W-:-:S04]  /*09e0*/  SEL R54, R33, RZ, P2 ;  /* 0x000000ff21367207 */ /* 0x000fc80001000000 */
[----:B------:R-:W3:Y:S01]  /*09f0*/  MUFU.SQRT R53, R4 ;  /* 0x0000000400357308 */ /* 0x000ee20000002000 */
[----:B0-----:R-:W-:Y:S02]  /*0a00*/  SEL R0, R18, RZ, P3 ;  /* 0x000000ff12007207 */ /* 0x001fe40001800000 */
[----:B------:R-:W-:Y:S02]  /*0a10*/  SEL R18, R17, RZ, P3 ;  /* 0x000000ff11127207 */ /* 0x000fe40001800000 */
[----:B------:R-:W-:Y:S02]  /*0a20*/  SEL R17, R45, RZ, P2 ;  /* 0x000000ff2d117207 */ /* 0x000fe40001000000 */
[----:B------:R-:W-:Y:S01]  /*0a30*/  SEL R52, R37, RZ, P4 ;  /* 0x000000ff25347207 */ /* 0x000fe20002000000 */
[----:B------:R-:W-:Y:S01]  /*0a40*/  FADD R45, R16, -R19 ;  /* 0x80000013102d7221 */ /* 0x000fe20000000000 */
[----:B------:R-:W-:Y:S01]  /*0a50*/  FADD R33, R18, -R29 ;  /* 0x8000001d12217221 */ /* 0x000fe20000000000 */
[----:B------:R-:W-:Y:S01]  /*0a60*/  FADD R54, R54, -R17 ;  /* 0x8000001136367221 */ /* 0x000fe20000000000 */
[----:B------:R-:W-:-:S02]  /*0a70*/  CS2R R16, SRZ ;  /* 0x0000000000107805 */ /* 0x000fc4000001ff00 */
[----:B------:R-:W-:Y:S02]  /*0a80*/  CS2R R18, SRZ ;  /* 0x0000000000127805 */ /* 0x000fe4000001ff00 */
[----:B------:R-:W-:Y:S01]  /*0a90*/  FSEL R38, R62, 1, P0 ;  /* 0x3f8000003e267808 */ /* 0x000fe20000000000 */
[----:B------:R-:W-:Y:S01]  /*0aa0*/  FADD R52, R49, -R52 ;  /* 0x8000003431347221 */ /* 0x000fe20000000000 */
[----:B------:R-:W-:-:S04]  /*0ab0*/  IMAD.WIDE R28, R5, 0x4, R66 ;  /* 0x00000004051c7825 */ /* 0x000fc800078e0242 */
[----:B------:R-:W-:Y:S01]  /*0ac0*/  @P0 FMUL R11, R11, 0.25 ;  /* 0x3e8000000b0b0820 */ /* 0x000fe20000400000 */
[----:B------:R-:W-:Y:S01]  /*0ad0*/  SEL R49, R55, RZ, P1 ;  /* 0x000000ff37317207 */ /* 0x000fe20000800000 */
[----:B------:R-:W-:Y:S01]  /*0ae0*/  @!P6 FMUL R38, R38, 16777216 ;  /* 0x4b8000002626e820 */ /* 0x000fe20000400000 */
[----:B-1----:R-:W-:Y:S01]  /*0af0*/  FSETP.GT.AND P5, PT, R48, 8.50705917302346158658e+37, PT ;  /* 0x7e8000003000780b */ /* 0x002fe20003fa4000 */
[----:B------:R-:W-:Y:S01]  /*0b00*/  @!P6 FMUL R11, R11, 16777216 ;  /* 0x4b8000000b0be820 */ /* 0x000fe20000400000 */
[----:B------:R0:W4:Y:S01]  /*0b10*/  @P2 LDG.E.EL.128 R16, desc[UR4][R28.64] ;  /* 0x000000041c102981 */ /* 0x000122000c2e1d00 */
[----:B---3--:R-:W-:Y:S01]  /*0b20*/  FSETP.GT.AND P6, PT, R53, 8.50705917302346158658e+37, PT ;  /* 0x7e8000003500780b */ /* 0x008fe20003fc4000 */
[----:B------:R-:W-:Y:S01]  /*0b30*/  FADD R49, R49, 0.0010000000474974513054 ;  /* 0x3a83126f31317421 */ /* 0x000fe20000000000 */
[----:B------:R-:W-:Y:S02]  /*0b40*/  SEL R35, R35, RZ, P2 ;  /* 0x000000ff23237207 */ /* 0x000fe40001000000 */
[----:B------:R-:W-:-:S02]  /*0b50*/  SEL R34, R34, RZ, P2 ;  /* 0x000000ff22227207 */ /* 0x000fc40001000000 */
[----:B------:R-:W-:Y:S02]  /*0b60*/  SEL R20, R20, RZ, P1 ;  /* 0x000000ff14147207 */ /* 0x000fe40000800000 */
[----:B------:R-:W-:Y:S02]  /*0b70*/  SEL R21, R21, RZ, P1 ;  /* 0x000000ff15157207 */ /* 0x000fe40000800000 */
[----:B0-----:R-:W-:Y:S02]  /*0b80*/  SEL R28, R41, RZ, P1 ;  /* 0x000000ff291c7207 */ /* 0x001fe40000800000 */
[----:B------:R-:W-:Y:S01]  /*0b90*/  SEL R29, R40, RZ, P1 ;  /* 0x000000ff281d7207 */ /* 0x000fe20000800000 */
[----:B------:R0:W1:Y:S01]  /*0ba0*/  MUFU.SQRT R4, R49 ;  /* 0x0000003100047308 */ /* 0x0000620000002000 */
[C---:B------:R-:W-:Y:S01]  /*0bb0*/  FSEL R36, R62.reuse, 1, P6 ;  /* 0x3f8000003e247808 */ /* 0x040fe20003000000 */
[----:B------:R-:W-:Y:S01]  /*0bc0*/  FADD R65, R21, -R28 ;  /* 0x8000001c15417221 */ /* 0x000fe20000000000 */
[----:B------:R-:W-:Y:S01]  /*0bd0*/  FSEL R37, R62, 1, P5 ;  /* 0x3f8000003e257808 */ /* 0x000fe20002800000 */
[----:B------:R-:W-:Y:S01]  /*0be0*/  FADD R62, R34, -R31 ;  /* 0x8000001f223e7221 */ /* 0x000fe20000000000 */
[----:B------:R-:W-:Y:S01]  /*0bf0*/  FADD R66, R20, -R29 ;  /* 0x8000001d14427221 */ /* 0x000fe20000000000 */
[----:B------:R-:W-:Y:S01]  /*0c00*/  CS2R R28, SRZ ;  /* 0x00000000001c7805 */ /* 0x000fe2000001ff00 */
[----:B--2---:R-:W-:-:S04]  /*0c10*/  IMAD.WIDE R20, R7, 0x4, R46 ;  /* 0x0000000407147825 */ /* 0x004fc800078e022e */
[----:B0-----:R-:W-:Y:S01]  /*0c20*/  FADD R49, R35, -R30 ;  /* 0x8000001e23317221 */ /* 0x001fe20000000000 */
[----:B------:R-:W-:-:S06]  /*0c30*/  CS2R R30, SRZ ;  /* 0x00000000001e7805 */ /* 0x000fcc000001ff00 */
[----:B------:R-:W2:Y:S01]  /*0c40*/  @P3 LDG.E.EL.128 R28, desc[UR4][R20.64+-0x900] ;  /* 0xfff70004141c3981 */ /* 0x000ea2000c2e1d00 */
[C---:B------:R-:W-:Y:S01]  /*0c50*/  FSETP.GEU.AND P0, PT, R53.reuse, 1.175494350822287508e-38, PT ;  /* 0x008000003500780b */ /* 0x040fe20003f0e000 */
[----:B------:R-:W-:Y:S01]  /*0c60*/  @P6 FMUL R53, R53, 0.25 ;  /* 0x3e80000035356820 */ /* 0x000fe20000400000 */
[C---:B------:R-:W-:Y:S01]  /*0c70*/  FSETP.GEU.AND P6, PT, R48.reuse, 1.175494350822287508e-38, PT ;  /* 0x008000003000780b */ /* 0x040fe20003fce000 */
[----:B------:R-:W-:Y:S01]  /*0c80*/  @P5 FMUL R48, R48, 0.25 ;  /* 0x3e80000030305820 */ /* 0x000fe20000400000 */
[----:B------:R-:W-:-:S09]  /*0c90*/  IMAD.MOV.U32 R55, RZ, RZ, 0x3e800000 ;  /* 0x3e800000ff377424 */ /* 0x000fd200078e00ff */
[----:B------:R-:W-:Y:S02]  /*0ca0*/  @!P0 FMUL R53, R53, 16777216 ;  /* 0x4b80000035358820 */ /* 0x000fe40000400000 */
[----:B------:R-:W-:Y:S01]  /*0cb0*/  @!P6 FMUL R48, R48, 16777216 ;  /* 0x4b8000003030e820 */ /* 0x000fe20000400000 */
[----:B------:R-:W-:Y:S01]  /*0cc0*/  @!P6 FMUL R37, R37, 16777216 ;  /* 0x4b8000002525e820 */ /* 0x000fe20000400000 */
[----:B-1----:R-:W-:Y:S01]  /*0cd0*/  FSETP.GT.AND P6, PT, R4, 8.50705917302346158658e+37, PT ;  /* 0x7e8000000400780b */ /* 0x002fe20003fc4000 */
[----:B------:R-:W-:Y:S01]  /*0ce0*/  @!P0 FMUL R36, R36, 16777216 ;  /* 0x4b80000024248820 */ /* 0x000fe20000400000 */
[----:B------:R-:W-:Y:S01]  /*0cf0*/  FADD R0, R0, -R39 ;  /* 0x8000002700007221 */ /* 0x000fe20000000000 */
[----:B------:R-:W-:Y:S02]  /*0d00*/  FSETP.GEU.AND P5, PT, R4, 1.175494350822287508e-38, PT ;  /* 0x008000000400780b */ /* 0x000fe40003fae000 */
[----:B------:R-:W-:-:S08]  /*0d10*/  FSEL R39, R55, 1, P6 ;  /* 0x3f80000037277808 */ /* 0x000fd00003000000 */
[----:B------:R-:W-:Y:S01]  /*0d20*/  @P6 FMUL R4, R4, 0.25 ;  /* 0x3e80000004046820 */ /* 0x000fe20000400000 */
[----:B------:R-:W-:Y:S02]  /*0d30*/  SEL R23, R23, RZ, P1 ;  /* 0x000000ff17177207 */ /* 0x000fe40000800000 */
[----:B------:R-:W-:-:S05]  /*0d40*/  SEL R34, R43, RZ, P1 ;  /* 0x000000ff2b227207 */ /* 0x000fca0000800000 */
[----:B------:R-:W-:Y:S01]  /*0d50*/  FADD R60, R23, -R34 ;  /* 0x80000022173c7221 */ /* 0x000fe20000000000 */
[----:B------:R-:W-:Y:S02]  /*0d60*/  SEL R22, R22, RZ, P1 ;  /* 0x000000ff16167207 */ /* 0x000fe40000800000 */
[----:B------:R-:W-:Y:S01]  /*0d70*/  SEL R67, R42, RZ, P1 ;  /* 0x000000ff2a437207 */ /* 0x000fe20000800000 */
[----:B------:R-:W-:Y:S01]  /*0d80*/  @!P5 FMUL R4, R4, 16777216 ;  /* 0x4b8000000404d820 */ /* 0x000fe20000400000 */
[----:B------:R-:W-:Y:S01]  /*0d90*/  @!P5 FMUL R39, R39, 16777216 ;  /* 0x4b8000002727d820 */ /* 0x000fe20000400000 */
[----:B------:R-:W0:Y:S02]  /*0da0*/  MUFU.RCP R35, R11 ;  /* 0x0000000b00237308 */ /* 0x000e240000001000 */
[----:B------:R-:W-:-:S06]  /*0db0*/  FADD R67, R22, -R67 ;  /* 0x8000004316437221 */ /* 0x000fcc0000000000 */
[----:B------:R-:W1:Y:S08]  /*0dc0*/  MUFU.RCP R53, R53 ;  /* 0x0000003500357308 */ /* 0x000e700000001000 */
[----:B------:R-:W3:Y:S01]  /*0dd0*/  MUFU.RCP R48, R48 ;  /* 0x0000003000307308 */ /* 0x000ee20000001000 */
[----:B0-----:R-:W-:Y:S01]  /*0de0*/  FMUL R35, R35, R38 ;  /* 0x0000002623237220 */ /* 0x001fe20000400000 */
[----:B-1----:R-:W-:Y:S01]  /*0df0*/  FMUL R36, R53, R36 ;  /* 0x0000002435247220 */ /* 0x002fe20000400000 */
[----:B------:R-:W-:-:S02]  /*0e00*/  IMAD.MOV.U32 R53, RZ, RZ, 0x3e800000 ;  /* 0x3e800000ff357424 */ /* 0x000fc400078e00ff */
[----:B---3--:R-:W-:Y:S01]  /*0e10*/  FMUL R38, R48, R37 ;  /* 0x0000002530267220 */ /* 0x008fe20000400000 */
[----:B------:R-:W-:Y:S01]  /*0e20*/  FMUL R65, R36, R65 ;  /* 0x0000004124417220 */ /* 0x000fe20000400000 */
[----:B------:R-:W-:Y:S01]  /*0e30*/  FMUL R66, R35, R66 ;  /* 0x0000004223427220 */ /* 0x000fe20000400000 */
[----:B--2---:R-:W-:-:S05]  /*0e40*/  SEL R28, R28, RZ, P3 ;  /* 0x000000ff1c1c7207 */ /* 0x004fca0001800000 */
[----:B------:R-:W-:-:S04]  /*0e50*/  FADD R28, R28, 0.0010000000474974513054 ;  /* 0x3a83126f1c1c7421 */ /* 0x000fc80000000000 */
[----:B------:R-:W0:Y:S02]  /*0e60*/  MUFU.SQRT R20, R28 ;  /* 0x0000001c00147308 */ /* 0x000e240000002000 */
[C---:B0-----:R-:W-:Y:S02]  /*0e70*/  FSETP.GT.AND P0, PT, R20.reuse, 8.50705917302346158658e+37, PT ;  /* 0x7e8000001400780b */ /* 0x041fe40003f04000 */
[----:B------:R-:W-:Y:S02]  /*0e80*/  FSETP.GEU.AND P6, PT, R20, 1.175494350822287508e-38, PT ;  /* 0x008000001400780b */ /* 0x000fe40003fce000 */
[----:B------:R-:W-:-:S09]  /*0e90*/  FSEL R21, R55, 1, P0 ;  /* 0x3f80000037157808 */ /* 0x000fd20000000000 */
[----:B------:R-:W-:Y:S01]  /*0ea0*/  @P0 FMUL R20, R20, 0.25 ;  /* 0x3e80000014140820 */ /* 0x000fe20000400000 */
[----:B------:R-:W-:Y:S02]  /*0eb0*/  ISETP.NE.AND P0, PT, R3, RZ, PT ;  /* 0x000000ff0300720c */ /* 0x000fe40003f05270 */
[----:B------:R-:W-:-:S05]  /*0ec0*/  SEL R3, R29, RZ, P3 ;  /* 0x000000ff1d037207 */ /* 0x000fca0001800000 */
[----:B------:R-:W-:Y:S01]  /*0ed0*/  FADD R3, R3, 0.0010000000474974513054 ;  /* 0x3a83126f03037421 */ /* 0x000fe20000000000 */
[----:B------:R-:W-:-:S03]  /*0ee0*/  SEL R28, R30, RZ, P3 ;  /* 0x000000ff1e1c7207 */ /* 0x000fc60001800000 */
[----:B------:R-:W0:Y:S02]  /*0ef0*/  MUFU.SQRT R23, R3 ;  /* 0x0000000300177308 */ /* 0x000e240000002000 */
[----:B------:R-:W-:Y:S01]  /*0f00*/  FADD R28, R28, 0.0010000000474974513054 ;  /* 0x3a83126f1c1c7421 */ /* 0x000fe20000000000 */
[----:B------:R-:W-:Y:S01]  /*0f10*/  @!P6 FMUL R20, R20, 16777216 ;  /* 0x4b8000001414e820 */ /* 0x000fe20000400000 */
[----:B------:R-:W-:-:S04]  /*0f20*/  @!P6 FMUL R21, R21, 16777216 ;  /* 0x4b8000001515e820 */ /* 0x000fc80000400000 */
[----:B------:R1:W2:Y:S01]  /*0f30*/  MUFU.SQRT R30, R28 ;  /* 0x0000001c001e7308 */ /* 0x0002a20000002000 */
[----:B----4-:R-:W-:Y:S02]  /*0f40*/  SEL R16, R16, RZ, P2 ;  /* 0x000000ff10107207 */ /* 0x010fe40001000000 */
[----:B0-----:R-:W-:-:S03]  /*0f50*/  FSETP.GT.AND P6, PT, R23, 8.50705917302346158658e+37, PT ;  /* 0x7e8000001700780b */ /* 0x001fc60003fc4000 */
[----:B------:R-:W-:Y:S01]  /*0f60*/  FADD R29, R16, 0.0010000000474974513054 ;  /* 0x3a83126f101d7421 */ /* 0x000fe20000000000 */
[----:B-1----:R-:W-:Y:S02]  /*0f70*/  P2R R28, PR, RZ, 0x2 ;  /* 0x00000002ff1c7803 */ /* 0x002fe40000000000 */
[----:B------:R-:W-:Y:S01]  /*0f80*/  FSETP.GEU.AND P5, PT, R23, 1.175494350822287508e-38, PT ;  /* 0x008000001700780b */ /* 0x000fe20003fae000 */
[----:B------:R-:W0:Y:S01]  /*0f90*/  MUFU.SQRT R16, R29 ;  /* 0x0000001d00107308 */ /* 0x000e220000002000 */
[C---:B--2---:R-:W-:Y:S02]  /*0fa0*/  FSETP.GT.AND P1, PT, R30.reuse, 8.50705917302346158658e+37, PT ;  /* 0x7e8000001e00780b */ /* 0x044fe40003f24000 */
[----:B------:R-:W-:Y:S02]  /*0fb0*/  FSEL R34, R55, 1, P6 ;  /* 0x3f80000037227808 */ /* 0x000fe40003000000 */
[----:B------:R-:W-:Y:S01]  /*0fc0*/  SEL R17, R17, RZ, P2 ;  /* 0x000000ff11117207 */ /* 0x000fe20001000000 */
[----:B------:R-:W-:Y:S01]  /*0fd0*/  @P6 FMUL R23, R23, 0.25 ;  /* 0x3e80000017176820 */ /* 0x000fe20000400000 */
[----:B------:R-:W-:-:S03]  /*0fe0*/  FSETP.GEU.AND P6, PT, R30, 1.175494350822287508e-38, PT ;  /* 0x008000001e00780b */ /* 0x000fc60003fce000 */
[----:B------:R-:W-:Y:S01]  /*0ff0*/  FADD R17, R17, 0.0010000000474974513054 ;  /* 0x3a83126f11117421 */ /* 0x000fe20000000000 */
[----:B------:R-:W-:-:S03]  /*1000*/  FSEL R22, R55, 1, P1 ;  /* 0x3f80000037167808 */ /* 0x000fc60000800000 */
[----:B------:R-:W-:Y:S01]  /*1010*/  @P1 FMUL R30, R30, 0.25 ;  /* 0x3e8000001e1e1820 */ /* 0x000fe20000400000 */
[----:B------:R-:W1:Y:S05]  /*1020*/  MUFU.SQRT R11, R17 ;  /* 0x00000011000b7308 */ /* 0x000e6a0000002000 */
[----:B------:R-:W-:Y:S01]  /*1030*/  @!P6 FMUL R30, R30, 16777216 ;  /* 0x4b8000001e1ee820 */ /* 0x000fe20000400000 */
[----:B------:R-:W-:Y:S01]  /*1040*/  @!P6 FMUL R22, R22, 16777216 ;  /* 0x4b8000001616e820 */ /* 0x000fe20000400000 */
[----:B0-----:R-:W-:Y:S02]  /*1050*/  FSETP.GT.AND P6, PT, R16, 8.50705917302346158658e+37, PT ;  /* 0x7e8000001000780b */ /* 0x001fe40003fc4000 */
[----:B------:R-:W-:Y:S01]  /*1060*/  SEL R18, R18, RZ, P2 ;  /* 0x000000ff12127207 */ /* 0x000fe20001000000 */
[----:B------:R-:W-:Y:S01]  /*1070*/  @!P5 FMUL R23, R23, 16777216 ;  /* 0x4b8000001717d820 */ /* 0x000fe20000400000 */
[----:B------:R-:W-:-:S03]  /*1080*/  @!P5 FMUL R34, R34, 16777216 ;  /* 0x4b8000002222d820 */ /* 0x000fc60000400000 */
[----:B------:R-:W-:Y:S01]  /*1090*/  FADD R18, R18, 0.0010000000474974513054 ;  /* 0x3a83126f12127421 */ /* 0x000fe20000000000 */
[----:B-1----:R-:W-:Y:S02]  /*10a0*/  FSETP.GT.AND P5, PT, R11, 8.50705917302346158658e+37, PT ;  /* 0x7e8000000b00780b */ /* 0x002fe40003fa4000 */
[C---:B------:R-:W-:Y:S01]  /*10b0*/  FSETP.GEU.AND P1, PT, R16.reuse, 1.175494350822287508e-38, PT ;  /* 0x008000001000780b */ /* 0x040fe20003f2e000 */
[----:B------:R-:W0:Y:S01]  /*10c0*/  MUFU.SQRT R17, R18 ;  /* 0x0000001200117308 */ /* 0x000e220000002000 */
[----:B------:R-:W-:Y:S01]  /*10d0*/  FSEL R3, R55, 1, P6 ;  /* 0x3f80000037037808 */ /* 0x000fe20003000000 */
[----:B------:R-:W-:Y:S01]  /*10e0*/  @P6 FMUL R16, R16, 0.25 ;  /* 0x3e80000010106820 */ /* 0x000fe20000400000 */
[----:B------:R-:W-:Y:S02]  /*10f0*/  FSETP.GEU.AND P6, PT, R11, 1.175494350822287508e-38, PT ;  /* 0x008000000b00780b */ /* 0x000fe40003fce000 */
[----:B------:R-:W-:Y:S02]  /*1100*/  SEL R19, R19, RZ, P2 ;  /* 0x000000ff13137207 */ /* 0x000fe40001000000 */
[----:B------:R-:W-:-:S03]  /*1110*/  FSEL R47, R53, 1, P5 ;  /* 0x3f800000352f7808 */ /* 0x000fc60002800000 */
[----:B------:R-:W-:Y:S01]  /*1120*/  FADD R19, R19, 0.0010000000474974513054 ;  /* 0x3a83126f13137421 */ /* 0x000fe20000000000 */
[----:B------:R-:W-:-:S03]  /*1130*/  @P5 FMUL R11, R11, 0.25 ;  /* 0x3e8000000b0b5820 */ /* 0x000fc60000400000 */
[----:B------:R-:W1:Y:S02]  /*1140*/  MUFU.SQRT R37, R19 ;  /* 0x0000001300257308 */ /* 0x000e640000002000 */
[----:B------:R-:W-:Y:S01]  /*1150*/  @!P6 FMUL R11, R11, 16777216 ;  /* 0x4b8000000b0be820 */ /* 0x000fe20000400000 */
[----:B------:R-:W-:Y:S01]  /*1160*/  @!P6 FMUL R47, R47, 16777216 ;  /* 0x4b8000002f2fe820 */ /* 0x000fe20000400000 */
[----:B0-----:R-:W-:Y:S02]  /*1170*/  FSETP.GT.AND P6, PT, R17, 8.50705917302346158658e+37, PT ;  /* 0x7e8000001100780b */ /* 0x001fe40003fc4000 */
[----:B------:R-:W-:Y:S01]  /*1180*/  P2R R29, PR, RZ, 0x4 ;  /* 0x00000004ff1d7803 */ /* 0x000fe20000000000 */
[----:B------:R-:W-:Y:S01]  /*1190*/  @!P1 FMUL R16, R16, 16777216 ;  /* 0x4b80000010109820 */ /* 0x000fe20000400000 */
[----:B------:R-:W-:Y:S01]  /*11a0*/  @!P1 FMUL R3, R3, 16777216 ;  /* 0x4b80000003039820 */ /* 0x000fe20000400000 */
[----:B------:R-:W-:Y:S02]  /*11b0*/  ISETP.NE.AND P5, PT, R2, RZ, PT ;  /* 0x000000ff0200720c */ /* 0x000fe40003fa5270 */
[----:B------:R-:W-:-:S02]  /*11c0*/  FSETP.GEU.AND P1, PT, R17, 1.175494350822287508e-38, PT ;  /* 0x008000001100780b */ /* 0x000fc40003f2e000 */
[----:B-1----:R-:W-:-:S04]  /*11d0*/  FSETP.GT.AND P2, PT, R37, 8.50705917302346158658e+37, PT ;  /* 0x7e8000002500780b */ /* 0x002fc80003f44000 */
[----:B------:R-:W-:Y:S01]  /*11e0*/  @P6 FMUL R17, R17, 0.25 ;  /* 0x3e80000011116820 */ /* 0x000fe20000400000 */
[----:B------:R-:W-:Y:S02]  /*11f0*/  FSEL R2, R53, 1, P6 ;  /* 0x3f80000035027808 */ /* 0x000fe40003000000 */
[----:B------:R-:W-:-:S06]  /*1200*/  FSETP.GEU.AND P6, PT, R37, 1.175494350822287508e-38, PT ;  /* 0x008000002500780b */ /* 0x000fcc0003fce000 */
[----:B------:R-:W-:-:S07]  /*1210*/  @P2 FMUL R37, R37, 0.25 ;  /* 0x3e80000025252820 */ /* 0x000fce0000400000 */
[----:B------:R-:W-:-:S06]  /*1220*/  @!P6 FMUL R37, R37, 16777216 ;  /* 0x4b8000002525e820 */ /* 0x000fcc0000400000 */
[----:B------:R-:W0:Y:S01]  /*1230*/  MUFU.RCP R37, R37 ;  /* 0x0000002500257308 */ /* 0x000e220000001000 */
[----:B------:R-:W-:-:S05]  /*1240*/  FSEL R18, R53, 1, P2 ;  /* 0x3f80000035127808 */ /* 0x000fca0001000000 */
[----:B------:R-:W-:Y:S01]  /*1250*/  @!P6 FMUL R18, R18, 16777216 ;  /* 0x4b8000001212e820 */ /* 0x000fe20000400000 */
[----:B------:R-:W-:-:S03]  /*1260*/  @!P1 FMUL R17, R17, 16777216 ;  /* 0x4b80000011119820 */ /* 0x000fc60000400000 */
[----:B0-----:R-:W-:Y:S02]  /*1270*/  FMUL R18, R37, R18 ;  /* 0x0000001225127220 */ /* 0x001fe40000400000 */
[----:B------:R-:W0:Y:S01]  /*1280*/  LDC.64 R36, c[0x0][0x270] ;  /* 0x00009c00ff247b82 */ /* 0x000e220000000a00 */
[----:B------:R-:W1:Y:S01]  /*1290*/  MUFU.RCP R17, R17 ;  /* 0x0000001100117308 */ /* 0x000e620000001000 */
[----:B------:R-:W-:-:S07]  /*12a0*/  SEL R31, R31, RZ, P3 ;  /* 0x000000ff1f1f7207 */ /* 0x000fce0001800000 */
[----:B------:R-:W2:Y:S01]  /*12b0*/  MUFU.RCP R16, R16 ;  /* 0x0000001000107308 */ /* 0x000ea20000001000 */
[----:B------:R-:W-:Y:S01]  /*12c0*/  @!P1 FMUL R2, R2, 16777216 ;  /* 0x4b80000002029820 */ /* 0x000fe20000400000 */
[----:B------:R-:W-:Y:S01]  /*12d0*/  FADD R19, R31, 0.0010000000474974513054 ;  /* 0x3a83126f1f137421 */ /* 0x000fe20000000000 */
[----:B------:R-:W-:Y:S02]  /*12e0*/  FMUL R49, R18, R49 ;  /* 0x0000003112317220 */ /* 0x000fe40000400000 */
[----:B-1----:R-:W-:-:S03]  /*12f0*/  FMUL R31, R17, R2 ;  /* 0x00000002111f7220 */ /* 0x002fc60000400000 */
[----:B------:R1:W-:Y:S01]  /*1300*/  MUFU.SQRT R41, R19 ;  /* 0x0000001300297308 */ /* 0x0003e20000002000 */
[----:B--2---:R-:W-:Y:S01]  /*1310*/  FMUL R35, R16, R3 ;  /* 0x0000000310237220 */ /* 0x004fe20000400000 */
[----:B------:R-:W-:Y:S02]  /*1320*/  CS2R R16, SRZ ;  /* 0x0000000000107805 */ /* 0x000fe4000001ff00 */
[----:B-1----:R-:W-:Y:S01]  /*1330*/  CS2R R18, SRZ ;  /* 0x0000000000127805 */ /* 0x002fe2000001ff00 */
[----:B0-----:R-:W-:-:S05]  /*1340*/  IMAD.WIDE R2, R7, 0x4, R36 ;  /* 0x0000000407027825 */ /* 0x001fca00078e0224 */
[----:B------:R-:W2:Y:S01]  /*1350*/  @P5 LDG.E.EL.128 R16, desc[UR4][R2.64+-0x600] ;  /* 0xfffa000402105981 */ /* 0x000ea2000c2e1d00 */
[----:B------:R-:W-:Y:S02]  /*1360*/  FMUL R67, R38, R67 ;  /* 0x0000004326437220 */ /* 0x000fe40000400000 */
[----:B------:R-:W0:Y:S02]  /*1370*/  MUFU.RCP R38, R11 ;  /* 0x0000000b00267308 */ /* 0x000e240000001000 */
[----:B0-----:R-:W-:-:S04]  /*1380*/  FMUL R47, R38, R47 ;  /* 0x0000002f262f7220 */ /* 0x001fc80000400000 */
[----:B------:R-:W-:Y:S02]  /*1390*/  FMUL R47, R47, R54 ;  /* 0x000000362f2f7220 */ /* 0x000fe40000400000 */
[----:B------:R-:W0:Y:S01]  /*13a0*/  LDC.64 R54, c[0x0][0x270] ;  /* 0x00009c00ff367b82 */ /* 0x000e220000000a00 */
[C---:B------:R-:W-:Y:S01]  /*13b0*/  FSETP.GT.AND P6, PT, R41.reuse, 8.50705917302346158658e+37, PT ;  /* 0x7e8000002900780b */ /* 0x040fe20003fc4000 */
[----:B------:R-:W-:Y:S01]  /*13c0*/  MUFU.RCP R20, R20 ;  /* 0x0000001400147308 */ /* 0x000fe20000001000 */
[----:B------:R-:W-:-:S07]  /*13d0*/  FSETP.GEU.AND P1, PT, R41, 1.175494350822287508e-38, PT ;  /* 0x008000002900780b */ /* 0x000fce0003f2e000 */
[----:B------:R-:W1:Y:S04]  /*13e0*/  MUFU.RCP R23, R23 ;  /* 0x0000001700177308 */ /* 0x000e680000001000 */
[----:B------:R-:W-:-:S04]  /*13f0*/  @P6 FMUL R41, R41, 0.25 ;  /* 0x3e80000029296820 */ /* 0x000fc80000400000 */
[----:B------:R-:W-:-:S04]  /*1400*/  @!P1 FMUL R41, R41, 16777216 ;  /* 0x4b80000029299820 */ /* 0x000fc80000400000 */
[----:B------:R-:W-:Y:S01]  /*1410*/  MUFU.RCP R43, R41 ;  /* 0x00000029002b7308 */ /* 0x000fe20000001000 */
[----:B-1----:R-:W-:Y:S01]  /*1420*/  FMUL R34, R23, R34 ;  /* 0x0000002217227220 */ /* 0x002fe20000400000 */
[----:B--2---:R-:W-:Y:S02]  /*1430*/  SEL R3, R18, RZ, P5 ;  /* 0x000000ff12037207 */ /* 0x004fe40002800000 */
[----:B------:R-:W-:-:S03]  /*1440*/  SEL R2, R17, RZ, P5 ;  /* 0x000000ff11027207 */ /* 0x000fc60002800000 */
[----:B------:R-:W-:Y:S02]  /*1450*/  FADD R3, R3, 0.0010000000474974513054 ;  /* 0x3a83126f03037421 */ /* 0x000fe40000000000 */
[----:B------:R-:W-:Y:S02]  /*1460*/  FADD R2, R2, 0.0010000000474974513054 ;  /* 0x3a83126f02027421 */ /* 0x000fe40000000000 */
[----:B------:R-:W-:Y:S08]  /*1470*/  MUFU.SQRT R36, R3 ;  /* 0x0000000300247308 */ /* 0x000ff00000002000 */
[----:B------:R-:W1:Y:S08]  /*1480*/  MUFU.RCP R3, R30 ;  /* 0x0000001e00037308 */ /* 0x000e700000001000 */
[----:B------:R2:W-:Y:S02]  /*1490*/  MUFU.SQRT R38, R2 ;  /* 0x0000000200267308 */ /* 0x0005e40000002000 */
[----:B--2---:R-:W-:Y:S01]  /*14a0*/  SEL R2, R19, RZ, P5 ;  /* 0x000000ff13027207 */ /* 0x004fe20002800000 */
[----:B-1----:R-:W-:-:S04]  /*14b0*/  FMUL R46, R3, R22 ;  /* 0x00000016032e7220 */ /* 0x002fc80000400000 */
[----:B------:R-:W-:-:S04]  /*14c0*/  FADD R2, R2, 0.0010000000474974513054 ;  /* 0x3a83126f02027421 */ /* 0x000fc80000000000 */
[----:B------:R0:W-:Y:S01]  /*14d0*/  MUFU.SQRT R37, R2 ;  /* 0x0000000200257308 */ /* 0x0001e20000002000 */
[----:B------:R-:W-:Y:S01]  /*14e0*/  SEL R16, R16, RZ, P5 ;  /* 0x000000ff10107207 */ /* 0x000fe20002800000 */
[----:B0-----:R-:W-:Y:S02]  /*14f0*/  IMAD.WIDE R2, R5, 0x4, R54 ;  /* 0x0000000405027825 */ /* 0x001fe400078e0236 */
[----:B------:R-:W0:Y:S02]  /*1500*/  LDC.64 R54, c[0x0][0x298] ;  /* 0x0000a600ff367b82 */ /* 0x000e240000000a00 */
[----:B------:R-:W-:-:S04]  /*1510*/  FADD R16, R16, 0.0010000000474974513054 ;  /* 0x3a83126f10107421 */ /* 0x000fc80000000000 */
[----:B------:R1:W2:Y:S01]  /*1520*/  MUFU.SQRT R11, R16 ;  /* 0x00000010000b7308 */ /* 0x0002a20000002000 */
[----:B------:R-:W-:Y:S01]  /*1530*/  CS2R R18, SRZ ;  /* 0x0000000000127805 */ /* 0x000fe2000001ff00 */
[----:B-1----:R-:W-:-:S04]  /*1540*/  FMUL R16, R20, R21 ;  /* 0x0000001514107220 */ /* 0x002fc80000400000 */
[----:B------:R-:W-:Y:S01]  /*1550*/  FMUL R41, R16, R45 ;  /* 0x0000002d10297220 */ /* 0x000fe20000400000 */
[----:B------:R-:W-:Y:S02]  /*1560*/  CS2R R16, SRZ ;  /* 0x0000000000107805 */ /* 0x000fe4000001ff00 */
[----:B------:R-:W-:Y:S02]  /*1570*/  CS2R R20, SRZ ;  /* 0x0000000000147805 */ /* 0x000fe4000001ff00 */
[----:B------:R-:W-:Y:S02]  /*1580*/  CS2R R22, SRZ ;  /* 0x0000000000167805 */ /* 0x000fe4000001ff00 */
[----:B------:R0:W3:Y:S02]  /*1590*/  @P0 LDG.E.EL.128 R16, desc[UR4][R2.64+-0x600] ;  /* 0xfffa000402100981 */ /* 0x0000e4000c2e1d00 */
[----:B0-----:R-:W-:-:S05]  /*15a0*/  IMAD.WIDE R2, R5, 0x4, R54 ;  /* 0x0000000405027825 */ /* 0x001fca00078e0236 */
[----:B------:R-:W4:Y:S01]  /*15b0*/  @P4 LDG.E.EL.128 R20, desc[UR4][R2.64+-0x900] ;  /* 0xfff7000402144981 */ /* 0x000f22000c2e1d00 */
[----:B--2---:R-:W-:Y:S02]  /*15c0*/  FSETP.GT.AND P2, PT, R11, 8.50705917302346158658e+37, PT ;  /* 0x7e8000000b00780b */ /* 0x004fe40003f44000 */
[----:B------:R-:W-:Y:S02]  /*15d0*/  FSEL R42, R53, 1, P6 ;  /* 0x3f800000352a7808 */ /* 0x000fe40003000000 */
[----:B------:R-:W-:Y:S01]  /*15e0*/  FSETP.GEU.AND P6, PT, R11, 1.175494350822287508e-38, PT ;  /* 0x008000000b00780b */ /* 0x000fe20003fce000 */
[----:B------:R-:W-:Y:S01]  /*15f0*/  FMUL R62, R31, R62 ;  /* 0x0000003e1f3e7220 */ /* 0x000fe20000400000 */
[----:B------:R-:W-:-:S07]  /*1600*/  FSEL R31, R53, 1, P2 ;  /* 0x3f800000351f7808 */ /* 0x000fce0001000000 */
[----:B------:R-:W-:-:S04]  /*1610*/  @P2 FMUL R11, R11, 0.25 ;  /* 0x3e8000000b0b2820 */ /* 0x000fc80000400000 */
[----:B------:R-:W-:Y:S01]  /*1620*/  @!P6 FMUL R11, R11, 16777216 ;  /* 0x4b8000000b0be820 */ /* 0x000fe20000400000 */
[----:B------:R-:W-:Y:S01]  /*1630*/  @!P6 FMUL R31, R31, 16777216 ;  /* 0x4b8000001f1fe820 */ /* 0x000fe20000400000 */
[----:B------:R-:W-:Y:S01]  /*1640*/  FSETP.GT.AND P6, PT, R38, 8.50705917302346158658e+37, PT ;  /* 0x7e8000002600780b */ /* 0x000fe20003fc4000 */
[----:B------:R-:W-:Y:S01]  /*1650*/  @!P1 FMUL R42, R42, 16777216 ;  /* 0x4b8000002a2a9820 */ /* 0x000fe20000400000 */
[----:B------:R-:W-:Y:S01]  /*1660*/  FSETP.GT.AND P2, PT, R36, 8.50705917302346158658e+37, PT ;  /* 0x7e8000002400780b */ /* 0x000fe20003f44000 */
[----:B------:R-:W-:Y:S01]  /*1670*/  FMUL R48, R35, R32 ;  /* 0x0000002023307220 */ /* 0x000fe20000400000 */
[----:B------:R-:W-:Y:S02]  /*1680*/  FSETP.GEU.AND P1, PT, R38, 1.175494350822287508e-38, PT ;  /* 0x008000002600780b */ /* 0x000fe40003f2e000 */
[----:B------:R-:W-:Y:S01]  /*1690*/  FSEL R32, R53, 1, P6 ;  /* 0x3f80000035207808 */ /* 0x000fe20003000000 */
[----:B------:R-:W-:Y:S01]  /*16a0*/  FMUL R43, R43, R42 ;  /* 0x0000002a2b2b7220 */ /* 0x000fe20000400000 */
[----:B------:R-:W-:-:S05]  /*16b0*/  FMUL R42, R34, R33 ;  /* 0x00000021222a7220 */ /* 0x000fca0000400000 */
[----:B------:R-:W-:Y:S01]  /*16c0*/  @P6 FMUL R38, R38, 0.25 ;  /* 0x3e80000026266820 */ /* 0x000fe20000400000 */
[C---:B------:R-:W-:Y:S01]  /*16d0*/  FSETP.GEU.AND P6, PT, R36.reuse, 1.175494350822287508e-38, PT ;  /* 0x008000002400780b */ /* 0x040fe20003fce000 */
[----:B------:R-:W-:Y:S01]  /*16e0*/  @P2 FMUL R36, R36, 0.25 ;  /* 0x3e80000024242820 */ /* 0x000fe20000400000 */
[----:B------:R-:W-:-:S11]  /*16f0*/  FSEL R35, R53, 1, P2 ;  /* 0x3f80000035237808 */ /* 0x000fd60001000000 */
[----:B------:R-:W-:Y:S01]  /*1700*/  @!P6 FMUL R36, R36, 16777216 ;  /* 0x4b8000002424e820 */ /* 0x000fe20000400000 */
[----:B------:R-:W-:Y:S01]  /*1710*/  @!P6 FMUL R35, R35, 16777216 ;  /* 0x4b8000002323e820 */ /* 0x000fe20000400000 */
[C---:B------:R-:W-:Y:S01]  /*1720*/  FSETP.GT.AND P6, PT, R37.reuse, 8.50705917302346158658e+37, PT ;  /* 0x7e8000002500780b */ /* 0x040fe20003fc4000 */
[----:B------:R-:W-:Y:S01]  /*1730*/  @!P1 FMUL R38, R38, 16777216 ;  /* 0x4b80000026269820 */ /* 0x000fe20000400000 */
[----:B------:R-:W-:Y:S01]  /*1740*/  @!P1 FMUL R32, R32, 16777216 ;  /* 0x4b80000020209820 */ /* 0x000fe20000400000 */
[----:B------:R-:W-:Y:S02]  /*1750*/  FSETP.GEU.AND P1, PT, R37, 1.175494350822287508e-38, PT ;  /* 0x008000002500780b */ /* 0x000fe40003f2e000 */
[----:B------:R-:W-:-:S08]  /*1760*/  FSEL R40, R53, 1, P6 ;  /* 0x3f80000035287808 */ /* 0x000fd00003000000 */
[----:B------:R-:W-:-:S03]  /*1770*/  @P6 FMUL R37, R37, 0.25 ;  /* 0x3e80000025256820 */ /* 0x000fc60000400000 */
[----:B------:R-:W-:Y:S01]  /*1780*/  @!P1 FMUL R40, R40, 16777216 ;  /* 0x4b80000028289820 */ /* 0x000fe20000400000 */
[----:B------:R-:W-:Y:S01]  /*1790*/  @!P1 FMUL R37, R37, 16777216 ;  /* 0x4b80000025259820 */ /* 0x000fe20000400000 */
[----:B------:R-:W-:Y:S01]  /*17a0*/  FMUL R43, R43, R10 ;  /* 0x0000000a2b2b7220 */ /* 0x000fe20000400000 */
[----:B------:R-:W-:Y:S02]  /*17b0*/  FMUL R46, R46, R0 ;  /* 0x000000002e2e7220 */ /* 0x000fe40000400000 */
[----:B------:R-:W0:Y:S08]  /*17c0*/  MUFU.RCP R0, R11 ;  /* 0x0000000b00007308 */ /* 0x000e300000001000 */
[----:B------:R-:W1:Y:S08]  /*17d0*/  MUFU.RCP R55, R38 ;  /* 0x0000002600377308 */ /* 0x000e700000001000 */
[----:B------:R-:W2:Y:S01]  /*17e0*/  MUFU.RCP R36, R36 ;  /* 0x0000002400247308 */ /* 0x000ea20000001000 */
[----:B0-----:R-:W-:-:S07]  /*17f0*/  FMUL R31, R0, R31 ;  /* 0x0000001f001f7220 */ /* 0x001fce0000400000 */
[----:B------:R-:W0:Y:S01]  /*1800*/  MUFU.RCP R37, R37 ;  /* 0x0000002500257308 */ /* 0x000e220000001000 */
[----:B-1----:R-:W-:Y:S01]  /*1810*/  FMUL R55, R55, R32 ;  /* 0x0000002037377220 */ /* 0x002fe20000400000 */
[----:B--2---:R-:W-:Y:S01]  /*1820*/  FMUL R35, R36, R35 ;  /* 0x0000002324237220 */ /* 0x004fe20000400000 */
[----:B0-----:R-:W-:Y:S02]  /*1830*/  FMUL R40, R37, R40 ;  /* 0x0000002825287220 */ /* 0x001fe40000400000 */
[----:B------:R-:W-:Y:S01]  /*1840*/  FMUL R55, R55, R58 ;  /* 0x0000003a37377220 */ /* 0x000fe20000400000 */
[----:B------:R-:W-:Y:S01]  /*1850*/  FMUL R58, R35, R59 ;  /* 0x0000003b233a7220 */ /* 0x000fe20000400000 */
[----:B------:R-:W-:Y:S01]  /*1860*/  FMUL R59, R40, R63 ;  /* 0x0000003f283b7220 */ /* 0x000fe20000400000 */
[----:B------:R-:W-:Y:S01]  /*1870*/  FMUL R50, R31, R50 ;  /* 0x000000321f327220 */ /* 0x000fe20000400000 */
[----:B----4-:R-:W-:-:S05]  /*1880*/  SEL R21, R21, RZ, P4 ;  /* 0x000000ff15157207 */ /* 0x010fca0002000000 */
[----:B------:R-:W-:-:S04]  /*1890*/  FADD R33, R21, 0.0010000000474974513054 ;  /* 0x3a83126f15217421 */ /* 0x000fc80000000000 */
[----:B------:R-:W0:Y:S01]  /*18a0*/  MUFU.SQRT R21, R33 ;  /* 0x0000002100157308 */ /* 0x000e220000002000 */
[----:B------:R-:W-:-:S05]  /*18b0*/  SEL R20, R20, RZ, P4 ;  /* 0x000000ff14147207 */ /* 0x000fca0002000000 */
[----:B------:R-:W-:Y:S01]  /*18c0*/  FADD R2, R20, 0.0010000000474974513054 ;  /* 0x3a83126f14027421 */ /* 0x000fe20000000000 */
[----:B------:R-:W-:-:S03]  /*18d0*/  SEL R22, R22, RZ, P4 ;  /* 0x000000ff16167207 */ /* 0x000fc60002000000 */
[----:B------:R-:W1:Y:S01]  /*18e0*/  MUFU.SQRT R33, R2 ;  /* 0x0000000200217308 */ /* 0x000e620000002000 */
[C---:B0-----:R-:W-:Y:S02]  /*18f0*/  FSETP.GT.AND P2, PT, R21.reuse, 8.50705917302346158658e+37, PT ;  /* 0x7e8000001500780b */ /* 0x041fe40003f44000 */
[----:B------:R-:W-:Y:S01]  /*1900*/  FSETP.GEU.AND P6, PT, R21, 1.175494350822287508e-38, PT ;  /* 0x008000001500780b */ /* 0x000fe20003fce000 */
[----:B------:R-:W-:Y:S01]  /*1910*/  FADD R3, R22, 0.0010000000474974513054 ;  /* 0x3a83126f16037421 */ /* 0x000fe20000000000 */
[----:B------:R-:W-:-:S03]  /*1920*/  FSEL R30, R53, 1, P2 ;  /* 0x3f800000351e7808 */ /* 0x000fc60001000000 */
[----:B------:R-:W0:Y:S06]  /*1930*/  MUFU.SQRT R34, R3 ;  /* 0x0000000300227308 */ /* 0x000e2c0000002000 */
[----:B------:R-:W-:Y:S02]  /*1940*/  @P2 FMUL R21, R21, 0.25 ;  /* 0x3e80000015152820 */ /* 0x000fe40000400000 */
[----:B------:R-:W-:Y:S02]  /*1950*/  @!P6 FMUL R30, R30, 16777216 ;  /* 0x4b8000001e1ee820 */ /* 0x000fe40000400000 */
[----:B------:R-:W-:Y:S01]  /*1960*/  @!P6 FMUL R21, R21, 16777216 ;  /* 0x4b8000001515e820 */ /* 0x000fe20000400000 */
[----:B-1----:R-:W-:-:S02]  /*1970*/  FSETP.GT.AND P6, PT, R33, 8.50705917302346158658e+37, PT ;  /* 0x7e8000002100780b */ /* 0x002fc40003fc4000 */
[----:B------:R-:W-:Y:S02]  /*1980*/  SEL R23, R23, RZ, P4 ;  /* 0x000000ff17177207 */ /* 0x000fe40002000000 */
[----:B0-----:R-:W-:-:S03]  /*1990*/  FSETP.GT.AND P2, PT, R34, 8.50705917302346158658e+37, PT ;  /* 0x7e8000002200780b */ /* 0x001fc60003f44000 */
[----:B------:R-:W-:Y:S01]  /*19a0*/  FADD R2, R23, 0.0010000000474974513054 ;  /* 0x3a83126f17027421 */ /* 0x000fe20000000000 */
[----:B------:R-:W-:Y:S02]  /*19b0*/  FSETP.GEU.AND P1, PT, R33, 1.175494350822287508e-38, PT ;  /* 0x008000002100780b */ /* 0x000fe40003f2e000 */
[----:B------:R-:W-:Y:S01]  /*19c0*/  FSEL R20, R53, 1, P6 ;  /* 0x3f80000035147808 */ /* 0x000fe20003000000 */
[----:B------:R-:W0:Y:S01]  /*19d0*/  MUFU.SQRT R44, R2 ;  /* 0x00000002002c7308 */ /* 0x000e220000002000 */
[----:B---3--:R-:W-:Y:S01]  /*19e0*/  SEL R16, R16, RZ, P0 ;  /* 0x000000ff10107207 */ /* 0x008fe20000000000 */
[----:B------:R-:W-:Y:S01]  /*19f0*/  @P6 FMUL R33, R33, 0.25 ;  /* 0x3e80000021216820 */ /* 0x000fe20000400000 */
[----:B------:R-:W-:-:S03]  /*1a00*/  FSETP.GEU.AND P6, PT, R34, 1.175494350822287508e-38, PT ;  /* 0x008000002200780b */ /* 0x000fc60003fce000 */
[----:B------:R-:W-:Y:S01]  /*1a10*/  FADD R16, R16, 0.0010000000474974513054 ;  /* 0x3a83126f10107421 */ /* 0x000fe20000000000 */
[----:B------:R-:W-:Y:S01]  /*1a20*/  FSEL R22, R53, 1, P2 ;  /* 0x3f80000035167808 */ /* 0x000fe20001000000 */
[----:B------:R-:W-:Y:S02]  /*1a30*/  @P2 FMUL R34, R34, 0.25 ;  /* 0x3e80000022222820 */ /* 0x000fe40000400000 */
[----:B------:R-:W1:Y:S01]  /*1a40*/  MUFU.SQRT R10, R16 ;  /* 0x00000010000a7308 */ /* 0x000e620000002000 */
[----:B------:R-:W-:-:S05]  /*1a50*/  SEL R17, R17, RZ, P0 ;  /* 0x000000ff11117207 */ /* 0x000fca0000000000 */
[----:B------:R-:W-:Y:S01]  /*1a60*/  @!P6 FMUL R34, R34, 16777216 ;  /* 0x4b8000002222e820 */ /* 0x000fe20000400000 */
[----:B------:R-:W-:Y:S01]  /*1a70*/  @!P6 FMUL R22, R22, 16777216 ;  /* 0x4b8000001616e820 */ /* 0x000fe20000400000 */
[----:B0-----:R-:W-:Y:S02]  /*1a80*/  FSETP.GT.AND P6, PT, R44, 8.50705917302346158658e+37, PT ;  /* 0x7e8000002c00780b */ /* 0x001fe40003fc4000 */
[----:B------:R-:W-:Y:S01]  /*1a90*/  SEL R18, R18, RZ, P0 ;  /* 0x000000ff12127207 */ /* 0x000fe20000000000 */
[----:B------:R-:W-:Y:S01]  /*1aa0*/  FADD R17, R17, 0.0010000000474974513054 ;  /* 0x3a83126f11117421 */ /* 0x000fe20000000000 */
[----:B------:R-:W-:Y:S01]  /*1ab0*/  @!P1 FMUL R33, R33, 16777216 ;  /* 0x4b80000021219820 */ /* 0x000fe20000400000 */
[----:B------:R-:W-:Y:S01]  /*1ac0*/  @!P1 FMUL R20, R20, 16777216 ;  /* 0x4b80000014149820 */ /* 0x000fe20000400000 */
[----:B-1----:R-:W-:Y:S01]  /*1ad0*/  FSETP.GT.AND P2, PT, R10, 8.50705917302346158658e+37, PT ;  /* 0x7e8000000a00780b */ /* 0x002fe20003f44000 */
[----:B------:R-:W-:Y:S01]  /*1ae0*/  FADD R18, R18, 0.0010000000474974513054 ;  /* 0x3a83126f12127421 */ /* 0x000fe20000000000 */
[----:B------:R-:W-:Y:S01]  /*1af0*/  FSETP.GEU.AND P1, PT, R44, 1.175494350822287508e-38, PT ;  /* 0x008000002c00780b */ /* 0x000fe20003f2e000 */
[----:B------:R-:W0:Y:S01]  /*1b00*/  MUFU.SQRT R3, R17 ;  /* 0x0000001100037308 */ /* 0x000e220000002000 */
[----:B------:R-:W-:-:S03]  /*1b10*/  FSEL R23, R53, 1, P6 ;  /* 0x3f80000035177808 */ /* 0x000fc60003000000 */
[----:B------:R-:W-:Y:S01]  /*1b20*/  @P6 FMUL R44, R44, 0.25 ;  /* 0x3e8000002c2c6820 */ /* 0x000fe20000400000 */
[----:B------:R-:W-:-:S03]  /*1b30*/  FSETP.GEU.AND P6, PT, R10, 1.175494350822287508e-38, PT ;  /* 0x008000000a00780b */ /* 0x000fc60003fce000 */
[----:B------:R-:W1:Y:S01]  /*1b40*/  MUFU.SQRT R2, R18 ;  /* 0x0000001200027308 */ /* 0x000e620000002000 */
[----:B------:R-:W-:Y:S01]  /*1b50*/  FSEL R38, R53, 1, P2 ;  /* 0x3f80000035267808 */ /* 0x000fe20001000000 */
[----:B------:R-:W-:Y:S01]  /*1b60*/  @P2 FMUL R10, R10, 0.25 ;  /* 0x3e8000000a0a2820 */ /* 0x000fe20000400000 */
[----:B------:R-:W-:Y:S01]  /*1b70*/  SEL R19, R19, RZ, P0 ;  /* 0x000000ff13137207 */ /* 0x000fe20000000000 */
[----:B------:R-:W-:-:S04]  /*1b80*/  @!P1 FMUL R44, R44, 16777216 ;  /* 0x4b8000002c2c9820 */ /* 0x000fc80000400000 */
[----:B------:R-:W-:Y:S02]  /*1b90*/  FADD R19, R19, 0.0010000000474974513054 ;  /* 0x3a83126f13137421 */ /* 0x000fe40000000000 */
[----:B------:R-:W-:Y:S01]  /*1ba0*/  @!P6 FMUL R10, R10, 16777216 ;  /* 0x4b8000000a0ae820 */ /* 0x000fe20000400000 */
[----:B------:R-:W-:Y:S01]  /*1bb0*/  @!P6 FMUL R38, R38, 16777216 ;  /* 0x4b8000002626e820 */ /* 0x000fe20000400000 */
[----:B0-----:R-:W-:Y:S01]  /*1bc0*/  FSETP.GT.AND P6, PT, R3, 8.50705917302346158658e+37, PT ;  /* 0x7e8000000300780b */ /* 0x001fe20003fc4000 */
[----:B------:R-:W-:Y:S01]  /*1bd0*/  @!P1 FMUL R23, R23, 16777216 ;  /* 0x4b80000017179820 */ /* 0x000fe20000400000 */
[----:B------:R-:W0:Y:S01]  /*1be0*/  MUFU.SQRT R0, R19 ;  /* 0x0000001300007308 */ /* 0x000e220000002000 */
[----:B-1----:R-:W-:Y:S02]  /*1bf0*/  FSETP.GT.AND P2, PT, R2, 8.50705917302346158658e+37, PT ;  /* 0x7e8000000200780b */ /* 0x002fe40003f44000 */
[----:B------:R-:W-:-:S05]  /*1c00*/  FSETP.GEU.AND P1, PT, R3, 1.175494350822287508e-38, PT ;  /* 0x008000000300780b */ /* 0x000fca0003f2e000 */
[----:B------:R-:W1:Y:S01]  /*1c10*/  MUFU.RCP R45, R34 ;  /* 0x00000022002d7308 */ /* 0x000e620000001000 */
[----:B------:R-:W-:Y:S02]  /*1c20*/  FSEL R11, R53, 1, P6 ;  /* 0x3f800000350b7808 */ /* 0x000fe40003000000 */
[----:B------:R-:W-:-:S05]  /*1c30*/  @P6 FMUL R3, R3, 0.25 ;  /* 0x3e80000003036820 */ /* 0x000fca0000400000 */
[----:B------:R-:W2:Y:S01]  /*1c40*/  MUFU.RCP R44, R44 ;  /* 0x0000002c002c7308 */ /* 0x000ea20000001000 */
[C---:B------:R-:W-:Y:S01]  /*1c50*/  FSETP.GEU.AND P6, PT, R2.reuse, 1.175494350822287508e-38, PT ;  /* 0x008000000200780b */ /* 0x040fe20003fce000 */
[----:B------:R-:W-:Y:S01]  /*1c60*/  @P2 FMUL R2, R2, 0.25 ;  /* 0x3e80000002022820 */ /* 0x000fe20000400000 */
[----:B------:R-:W-:Y:S02]  /*1c70*/  FSEL R36, R53, 1, P2 ;  /* 0x3f80000035247808 */ /* 0x000fe40001000000 */
[----:B------:R-:W-:Y:S01]  /*1c80*/  ISETP.NE.AND P2, PT, R29, RZ, PT ;  /* 0x000000ff1d00720c */ /* 0x000fe20003f45270 */
[----:B------:R-:W-:Y:S01]  /*1c90*/  @!P1 FMUL R3, R3, 16777216 ;  /* 0x4b80000003039820 */ /* 0x000fe20000400000 */
[----:B------:R-:W-:Y:S01]  /*1ca0*/  @!P1 FMUL R11, R11, 16777216 ;  /* 0x4b8000000b0b9820 */ /* 0x000fe20000400000 */
[----:B------:R3:W-:Y:S01]  /*1cb0*/  MUFU.RCP R29, R33 ;  /* 0x00000021001d7308 */ /* 0x0007e20000001000 */
[----:B0-----:R-:W-:Y:S01]  /*1cc0*/  FSETP.GT.AND P1, PT, R0, 8.50705917302346158658e+37, PT ;  /* 0x7e8000000000780b */ /* 0x001fe20003f24000 */
[----:B---3--:R-:W0:Y:S06]  /*1cd0*/  LDC.64 R32, c[0x0][0x278] ;  /* 0x00009e00ff207b82 */ /* 0x008e2c0000000a00 */
[----:B------:R-:W3:Y:S01]  /*1ce0*/  MUFU.RCP R17, R21 ;  /* 0x0000001500117308 */ /* 0x000ee20000001000 */
[----:B------:R-:W-:Y:S01]  /*1cf0*/  FSEL R37, R53, 1, P1 ;  /* 0x3f80000035257808 */ /* 0x000fe20000800000 */
[----:B-1----:R-:W-:Y:S01]  /*1d00*/  FMUL R53, R45, R22 ;  /* 0x000000162d357220 */ /* 0x002fe20000400000 */
[----:B--2---:R-:W-:-:S02]  /*1d10*/  FMUL R23, R44, R23 ;  /* 0x000000172c177220 */ /* 0x004fc40000400000 */
[----:B------:R-:W1:Y:S01]  /*1d20*/  LDC.64 R44, c[0x0][0x280] ;  /* 0x0000a000ff2c7b82 */ /* 0x000e620000000a00 */
[----:B------:R-:W-:Y:S01]  /*1d30*/  @!P6 FMUL R2, R2, 16777216 ;  /* 0x4b8000000202e820 */ /* 0x000fe20000400000 */
[----:B------:R-:W-:Y:S01]  /*1d40*/  @!P6 FMUL R36, R36, 16777216 ;  /* 0x4b8000002424e820 */ /* 0x000fe20000400000 */
[C---:B------:R-:W-:Y:S01]  /*1d50*/  FSETP.GEU.AND P6, PT, R0.reuse, 1.175494350822287508e-38, PT ;  /* 0x008000000000780b */ /* 0x040fe20003fce000 */
[----:B------:R-:W-:Y:S01]  /*1d60*/  @P1 FMUL R0, R0, 0.25 ;  /* 0x3e80000000001820 */ /* 0x000fe20000400000 */
[----:B---3--:R-:W-:Y:S01]  /*1d70*/  FMUL R17, R17, R30 ;  /* 0x0000001e11117220 */ /* 0x008fe20000400000 */
[----:B------:R-:W-:Y:S01]  /*1d80*/  ISETP.NE.AND P1, PT, R28, RZ, PT ;  /* 0x000000ff1c00720c */ /* 0x000fe20003f25270 */
[----:B------:R-:W-:Y:S01]  /*1d90*/  FMUL R28, R29, R20 ;  /* 0x000000141d1c7220 */ /* 0x000fe20000400000 */
[----:B------:R-:W-:Y:S01]  /*1da0*/  CS2R R18, SRZ ;  /* 0x0000000000127805 */ /* 0x000fe2000001ff00 */
[----:B------:R-:W-:Y:S01]  /*1db0*/  FMUL R52, R17, R52 ;  /* 0x0000003411347220 */ /* 0x000fe20000400000 */
[----:B------:R-:W-:Y:S01]  /*1dc0*/  CS2R R16, SRZ ;  /* 0x0000000000107805 */ /* 0x000fe2000001ff00 */
[----:B0-----:R-:W-:-:S04]  /*1dd0*/  IMAD.WIDE R20, R5, 0x4, R32 ;  /* 0x0000000405147825 */ /* 0x001fc800078e0220 */
[----:B------:R-:W-:Y:S01]  /*1de0*/  FMUL R40, R23, R64 ;  /* 0x0000004017287220 */ /* 0x000fe20000400000 */
[----:B------:R-:W-:Y:S01]  /*1df0*/  FMUL R51, R28, R51 ;  /* 0x000000331c337220 */ /* 0x000fe20000400000 */
[----:B------:R-:W-:Y:S01]  /*1e00*/  CS2R R22, SRZ ;  /* 0x0000000000167805 */ /* 0x000fe2000001ff00 */
[----:B------:R0:W2:Y:S01]  /*1e10*/  @P0 LDG.E.EL.128 R16, desc[UR4][R20.64+-0x600] ;  /* 0xfffa000414100981 */ /* 0x0000a2000c2e1d00 */
[----:B-1----:R-:W-:Y:S01]  /*1e20*/  IMAD.WIDE R28, R5, 0x4, R44 ;  /* 0x00000004051c7825 */ /* 0x002fe200078e022c */
[----:B0-----:R-:W-:Y:S02]  /*1e30*/  CS2R R20, SRZ ;  /* 0x0000000000147805 */ /* 0x001fe4000001ff00 */
[----:B------:R-:W-:Y:S01]  /*1e40*/  CS2R R30, SRZ ;  /* 0x00000000001e7805 */ /* 0x000fe2000001ff00 */
[----:B------:R-:W-:-:S03]  /*1e50*/  IMAD.WIDE R32, R7, 0x4, R32 ;  /* 0x0000000407207825 */ /* 0x000fc600078e0220 */
[----:B------:R0:W3:Y:S01]  /*1e60*/  @P0 LDG.E.EL.128 R20, desc[UR4][R28.64+-0x600] ;  /* 0xfffa00041c140981 */ /* 0x0000e2000c2e1d00 */
[----:B------:R-:W-:Y:S01]  /*1e70*/  CS2R R34, SRZ ;  /* 0x0000000000227805 */ /* 0x000fe2000001ff00 */
[----:B------:R-:W-:Y:S01]  /*1e80*/  IMAD.WIDE R44, R7, 0x4, R44 ;  /* 0x00000004072c7825 */ /* 0x000fe200078e022c */
[----:B0-----:R-:W-:-:S06]  /*1e90*/  CS2R R28, SRZ ;  /* 0x00000000001c7805 */ /* 0x001fcc000001ff00 */
[----:B------:R0:W4:Y:S02]  /*1ea0*/  @P5 LDG.E.EL.128 R28, desc[UR4][R32.64+-0x600] ;  /* 0xfffa0004201c5981 */ /* 0x000124000c2e1d00 */
[----:B0-----:R-:W-:-:S06]  /*1eb0*/  CS2R R32, SRZ ;  /* 0x0000000000207805 */ /* 0x001fcc000001ff00 */
[----:B------:R0:W5:Y:S02]  /*1ec0*/  @P5 LDG.E.EL.128 R32, desc[UR4][R44.64+-0x600] ;  /* 0xfffa00042c205981 */ /* 0x000164000c2e1d00 */
[----:B0-----:R-:W0:Y:S01]  /*1ed0*/  LDC.64 R44, c[0x0][0x2a0] ;  /* 0x0000a800ff2c7b82 */ /* 0x001e220000000a00 */
[----:B----4-:R-:W-:Y:S02]  /*1ee0*/  SEL R63, R28, RZ, P5 ;  /* 0x000000ff1c3f7207 */ /* 0x010fe40002800000 */
[----:B------:R-:W-:Y:S02]  /*1ef0*/  SEL R28, R29, RZ, P5 ;  /* 0x000000ff1d1c7207 */ /* 0x000fe40002800000 */
[----:B-----5:R-:W-:Y:S02]  /*1f00*/  SEL R32, R32, RZ, P5 ;  /* 0x000000ff20207207 */ /* 0x020fe40002800000 */
[----:B------:R-:W-:-:S03]  /*1f10*/  SEL R33, R33, RZ, P5 ;  /* 0x000000ff21217207 */ /* 0x000fc60002800000 */
[----:B------:R-:W-:Y:S02]  /*1f20*/  FFMA R54, R63, R50, R32 ;  /* 0x000000323f367223 */ /* 0x000fe40000000020 */
[----:B------:R-:W-:Y:S01]  /*1f30*/  FFMA R55, R28, R55, R33 ;  /* 0x000000371c377223 */ /* 0x000fe20000000021 */
[----:B0-----:R-:W-:Y:S02]  /*1f40*/  IMAD.WIDE R32, R5, 0x4, R44 ;  /* 0x0000000405207825 */ /* 0x001fe400078e022c */
[----:B------:R-:W0:Y:S01]  /*1f50*/  LDC.64 R44, c[0x0][0x2a8] ;  /* 0x0000aa00ff2c7b82 */ /* 0x000e220000000a00 */
[----:B------:R-:W-:Y:S02]  /*1f60*/  SEL R29, R30, RZ, P5 ;  /* 0x000000ff1e1d7207 */ /* 0x000fe40002800000 */
[----:B------:R-:W-:Y:S02]  /*1f70*/  SEL R30, R31, RZ, P5 ;  /* 0x000000ff1f1e7207 */ /* 0x000fe40002800000 */
[----:B------:R-:W-:-:S02]  /*1f80*/  SEL R34, R34, RZ, P5 ;  /* 0x000000ff22227207 */ /* 0x000fc40002800000 */
[----:B------:R-:W-:-:S03]  /*1f90*/  SEL R35, R35, RZ, P5 ;  /* 0x000000ff23237207 */ /* 0x000fc60002800000 */
[----:B------:R-:W-:Y:S01]  /*1fa0*/  FFMA R58, R29, R58, R34 ;  /* 0x0000003a1d3a7223 */ /* 0x000fe20000000022 */
[----:B------:R-:W-:Y:S01]  /*1fb0*/  CS2R R28, SRZ ;  /* 0x00000000001c7805 */ /* 0x000fe2000001ff00 */
[----:B------:R-:W-:Y:S01]  /*1fc0*/  FFMA R59, R30, R59, R35 ;  /* 0x0000003b1e3b7223 */ /* 0x000fe20000000023 */
[----:B------:R-:W-:Y:S02]  /*1fd0*/  CS2R R30, SRZ ;  /* 0x00000000001e7805 */ /* 0x000fe4000001ff00 */
[----:B------:R-:W-:-:S04]  /*1fe0*/  CS2R R34, SRZ ;  /* 0x0000000000227805 */ /* 0x000fc8000001ff00 */
[----:B------:R1:W4:Y:S01]  /*1ff0*/  @P4 LDG.E.EL.128 R28, desc[UR4][R32.64+-0x900] ;  /* 0xfff70004201c4981 */ /* 0x000322000c2e1d00 */
[----:B0-----:R-:W-:Y:S01]  /*2000*/  IMAD.WIDE R44, R5, 0x4, R44 ;  /* 0x00000004052c7825 */ /* 0x001fe200078e022c */
[----:B-1----:R-:W-:-:S06]  /*2010*/  CS2R R32, SRZ ;  /* 0x0000000000207805 */ /* 0x002fcc000001ff00 */
[----:B------:R0:W5:Y:S02]  /*2020*/  @P4 LDG.E.EL.128 R32, desc[UR4][R44.64+-0x900] ;  /* 0xfff700042c204981 */ /* 0x000164000c2e1d00 */
[----:B0-----:R-:W0:Y:S01]  /*2030*/  LDC.64 R44, c[0x0][0x2a0] ;  /* 0x0000a800ff2c7b82 */ /* 0x001e220000000a00 */
[----:B------:R-:W-:Y:S01]  /*2040*/  FMUL R53, R53, R68 ;  /* 0x0000004435357220 */ /* 0x000fe20000400000 */
        /* <DEDUP_REMOVED lines=11> */
[----:B------:R-:W-:Y:S02]  /*2100*/  SEL R35, R35, RZ, P4 ;  /* 0x000000ff23237207 */ /* 0x000fe40002000000 */
[----:B------:R-:W-:Y:S01]  /*2110*/  CS2R R28, SRZ ;  /* 0x00000000001c7805 */ /* 0x000fe2000001ff00 */
[----:B------:R-:W-:Y:S02]  /*2120*/  FFMA R53, R30, R53, R34 ;  /* 0x000000351e357223 */ /* 0x000fe40000000022 */
        /* <DEDUP_REMOVED lines=8> */
[----:B----4-:R-:W-:Y:S02]  /*21b0*/  SEL R63, R30, RZ, P3 ;  /* 0x000000ff1e3f7207 */ /* 0x010fe40001800000 */
[----:B------:R-:W-:Y:S02]  /*21c0*/  SEL R50, R31, RZ, P3 ;  /* 0x000000ff1f327207 */ /* 0x000fe40001800000 */
[----:B------:R-:W-:Y:S02]  /*21d0*/  SEL R28, R28, RZ, P3 ;  /* 0x000000ff1c1c7207 */ /* 0x000fe40001800000 */
[----:B-----5:R-:W-:Y:S02]  /*21e0*/  SEL R31, R32, RZ, P3 ;  /* 0x000000ff201f7207 */ /* 0x020fe40001800000 */
[----:B------:R-:W-:Y:S01]  /*21f0*/  SEL R30, R33, RZ, P3 ;  /* 0x000000ff211e7207 */ /* 0x000fe20001800000 */
[----:B0-----:R-:W-:-:S02]  /*2200*/  IMAD.WIDE R32, R5, 0x4, R44 ;  /* 0x0000000405207825 */ /* 0x001fc400078e022c */
[----:B------:R-:W0:Y:S01]  /*2210*/  LDC.64 R44, c[0x0][0x230] ;  /* 0x00008c00ff2c7b82 */ /* 0x000e220000000a00 */
[----:B------:R-:W-:Y:S01]  /*2220*/  SEL R29, R29, RZ, P3 ;  /* 0x000000ff1d1d7207 */ /* 0x000fe20001800000 */
[----:B------:R-:W-:Y:S01]  /*2230*/  FFMA R41, R28, R41, R31 ;  /* 0x000000291c297223 */ /* 0x000fe2000000001f */
[----:B------:R-:W-:-:S03]  /*2240*/  SEL R34, R34, RZ, P3 ;  /* 0x000000ff22227207 */ /* 0x000fc60001800000 */
[----:B------:R-:W-:Y:S01]  /*2250*/  FFMA R42, R29, R42, R30 ;  /* 0x0000002a1d2a7223 */ /* 0x000fe2000000001e */
[----:B------:R-:W-:Y:S02]  /*2260*/  CS2R R28, SRZ ;  /* 0x00000000001c7805 */ /* 0x000fe4000001ff00 */
[----:B------:R-:W-:Y:S02]  /*2270*/  CS2R R30, SRZ ;  /* 0x00000000001e7805 */ /* 0x000fe4000001ff00 */
[----:B------:R-:W-:Y:S01]  /*2280*/  SEL R35, R35, RZ, P3 ;  /* 0x000000ff23237207 */ /* 0x000fe20001800000 */
[----:B------:R-:W-:-:S04]  /*2290*/  FFMA R46, R63, R46, R34 ;  /* 0x0000002e3f2e7223 */ /* 0x000fc80000000022 */
[----:B------:R-:W-:Y:S01]  /*22a0*/  FFMA R43, R50, R43, R35 ;  /* 0x0000002b322b7223 */ /* 0x000fe20000000023 */
[----:B------:R1:W4:Y:S01]  /*22b0*/  @P2 LDG.E.EL.128 R28, desc[UR4][R32.64] ;  /* 0x00000004201c2981 */ /* 0x000322000c2e1d00 */
[----:B------:R-:W-:Y:S01]  /*22c0*/  CS2R R34, SRZ ;  /* 0x0000000000227805 */ /* 0x000fe2000001ff00 */
[----:B0-----:R-:W-:Y:S01]  /*22d0*/  IMAD.WIDE R44, R5, 0x4, R44 ;  /* 0x00000004052c7825 */ /* 0x001fe200078e022c */
[----:B-1----:R-:W-:-:S06]  /*22e0*/  CS2R R32, SRZ ;  /* 0x0000000000207805 */ /* 0x002fcc000001ff00 */
        /* <DEDUP_REMOVED lines=22> */
[----:B------:R3:W5:Y:S01]  /*2450*/  @P1 LDG.E.EL.128 R32, desc[UR4][R44.64] ;  /* 0x000000042c201981 */ /* 0x000762000c2e1d00 */
[----:B------:R-:W0:Y:S01]  /*2460*/  MUFU.RCP R4, R4 ;  /* 0x0000000400047308 */ /* 0x000e220000001000 */
[----:B------:R-:W-:Y:S02]  /*2470*/  SEL R24, R24, RZ, P0 ;  /* 0x000000ff18187207 */ /* 0x000fe40000000000 */
[----:B------:R-:W-:Y:S02]  /*2480*/  SEL R25, R25, RZ, P0 ;  /* 0x000000ff19197207 */ /* 0x000fe40000000000 */
[----:B------:R-:W-:Y:S02]  /*2490*/  SEL R26, R26, RZ, P0 ;  /* 0x000000ff1a1a7207 */ /* 0x000fe40000000000 */
[----:B---3--:R-:W-:Y:S02]  /*24a0*/  SEL R45, R20, RZ, P0 ;  /* 0x000000ff142d7207 */ /* 0x008fe40000000000 */
[----:B------:R-:W-:-:S02]  /*24b0*/  SEL R20, R21, RZ, P0 ;  /* 0x000000ff15147207 */ /* 0x000fc40000000000 */
[----:B------:R-:W-:Y:S02]  /*24c0*/  SEL R21, R22, RZ, P0 ;  /* 0x000000ff16157207 */ /* 0x000fe40000000000 */
[----:B------:R-:W-:Y:S02]  /*24d0*/  SEL R27, R27, RZ, P0 ;  /* 0x000000ff1b1b7207 */ /* 0x000fe40000000000 */
[----:B--2---:R-:W-:Y:S02]  /*24e0*/  SEL R16, R16, RZ, P0 ;  /* 0x000000ff10107207 */ /* 0x004fe40000000000 */
[----:B------:R-:W-:Y:S02]  /*24f0*/  SEL R17, R17, RZ, P0 ;  /* 0x000000ff11117207 */ /* 0x000fe40000000000 */
[----:B------:R-:W-:Y:S02]  /*2500*/  SEL R18, R18, RZ, P0 ;  /* 0x000000ff12127207 */ /* 0x000fe40000000000 */
[----:B------:R-:W-:-:S02]  /*2510*/  SEL R19, R19, RZ, P0 ;  /* 0x000000ff13137207 */ /* 0x000fc40000000000 */
[----:B------:R-:W-:Y:S01]  /*2520*/  SEL R22, R23, RZ, P0 ;  /* 0x000000ff17167207 */ /* 0x000fe20000000000 */
[----:B------:R-:W-:-:S06]  /*2530*/  @!P6 FMUL R0, R0, 16777216 ;  /* 0x4b8000000000e820 */ /* 0x000fcc0000400000 */
[----:B------:R-:W-:Y:S01]  /*2540*/  MUFU.RCP R0, R0 ;  /* 0x0000000000007308 */ /* 0x000fe20000001000 */
[----:B------:R-:W-:Y:S01]  /*2550*/  @!P6 FMUL R37, R37, 16777216 ;  /* 0x4b8000002525e820 */ /* 0x000fe20000400000 */
[----:B----4-:R-:W-:Y:S02]  /*2560*/  SEL R63, R28, RZ, P1 ;  /* 0x000000ff1c3f7207 */ /* 0x010fe40000800000 */
[----:B------:R-:W-:Y:S02]  /*2570*/  SEL R28, R30, RZ, P1 ;  /* 0x000000ff1e1c7207 */ /* 0x000fe40000800000 */
[----:B------:R-:W-:Y:S02]  /*2580*/  SEL R62, R29, RZ, P1 ;  /* 0x000000ff1d3e7207 */ /* 0x000fe40000800000 */
[----:B------:R-:W-:Y:S02]  /*2590*/  SEL R31, R31, RZ, P1 ;  /* 0x000000ff1f1f7207 */ /* 0x000fe40000800000 */
[----:B-----5:R-:W-:-:S02]  /*25a0*/  SEL R64, R32, RZ, P1 ;  /* 0x000000ff20407207 */ /* 0x020fc40000800000 */
[----:B------:R-:W-:Y:S02]  /*25b0*/  SEL R34, R34, RZ, P1 ;  /* 0x000000ff22227207 */ /* 0x000fe40000800000 */
[----:B------:R-:W-:Y:S01]  /*25c0*/  SEL R33, R33, RZ, P1 ;  /* 0x000000ff21217207 */ /* 0x000fe20000800000 */
[----:B------:R-:W-:Y:S01]  /*25d0*/  FFMA R29, R63, R66, R64 ;  /* 0x000000423f1d7223 */ /* 0x000fe20000000040 */
[----:B------:R-:W-:Y:S02]  /*25e0*/  SEL R32, R35, RZ, P1 ;  /* 0x000000ff23207207 */ /* 0x000fe40000800000 */
[----:B------:R-:W-:Y:S01]  /*25f0*/  FSETP.GEU.AND P1, PT, R43, RZ, PT ;  /* 0x000000ff2b00720b */ /* 0x000fe20003f2e000 */
[----:B------:R-:W-:Y:S01]  /*2600*/  FFMA R28, R28, R67, R34 ;  /* 0x000000431c1c7223 */ /* 0x000fe20000000022 */
[----:B------:R-:W-:Y:S02]  /*2610*/  FFMA R30, R62, R65, R33 ;  /* 0x000000413e1e7223 */ /* 0x000fe40000000021 */
[----:B------:R-:W-:-:S02]  /*2620*/  SEL R34, RZ, 0x1, P1 ;  /* 0x00000001ff227807 */ /* 0x000fc40000800000 */
[----:B------:R-:W-:Y:S01]  /*2630*/  FSETP.GEU.AND P1, PT, R29, RZ, PT ;  /* 0x000000ff1d00720b */ /* 0x000fe20003f2e000 */
[----:B0-----:R-:W-:-:S03]  /*2640*/  FMUL R33, R4, R39 ;  /* 0x0000002704217220 */ /* 0x001fc60000400000 */
[----:B------:R-:W-:Y:S01]  /*2650*/  SEL R35, RZ, 0x1, P1 ;  /* 0x00000001ff237807 */ /* 0x000fe20000800000 */
[----:B------:R-:W-:Y:S01]  /*2660*/  FMUL R33, R33, R60 ;  /* 0x0000003c21217220 */ /* 0x000fe20000400000 */
[----:B------:R-:W-:Y:S01]  /*2670*/  FSETP.GEU.AND P1, PT, R30, RZ, PT ;  /* 0x000000ff1e00720b */ /* 0x000fe20003f2e000 */
[----:B------:R-:W2:Y:S02]  /*2680*/  LDL.LU R60, [R1] ;  /* 0x00000000013c7983 */ /* 0x000ea40000300800 */
[----:B------:R-:W-:Y:S01]  /*2690*/  FFMA R4, R31, R33, R32 ;  /* 0x000000211f047223 */ /* 0x000fe20000000020 */
[----:B------:R-:W-:Y:S02]  /*26a0*/  SEL R44, RZ, 0x1fffe, P1 ;  /* 0x0001fffeff2c7807 */ /* 0x000fe40000800000 */
[----:B------:R-:W-:-:S04]  /*26b0*/  FSETP.GEU.AND P1, PT, R28, RZ, PT ;  /* 0x000000ff1c00720b */ /* 0x000fc80003f2e000 */
[----:B------:R-:W-:Y:S02]  /*26c0*/  SEL R32, RZ, 0x4, P1 ;  /* 0x00000004ff207807 */ /* 0x000fe40000800000 */
[----:B------:R-:W-:-:S04]  /*26d0*/  FSETP.GEU.AND P1, PT, R4, RZ, PT ;  /* 0x000000ff0400720b */ /* 0x000fc80003f2e000 */
[----:B------:R-:W-:Y:S02]  /*26e0*/  SEL R31, RZ, 0x7fff8, P1 ;  /* 0x0007fff8ff1f7807 */ /* 0x000fe40000800000 */
[----:B------:R-:W-:-:S04]  /*26f0*/  FSETP.GEU.AND P1, PT, R48, RZ, PT ;  /* 0x000000ff3000720b */ /* 0x000fc80003f2e000 */
[----:B------:R-:W-:Y:S02]  /*2700*/  SEL R39, RZ, 0x1, P1 ;  /* 0x00000001ff277807 */ /* 0x000fe40000800000 */
[----:B------:R-:W-:Y:S01]  /*2710*/  FSETP.GEU.AND P1, PT, R50, RZ, PT ;  /* 0x000000ff3200720b */ /* 0x000fe20003f2e000 */
[----:B------:R-:W-:-:S03]  /*2720*/  IMAD.IADD R35, R35, 0x1, R44 ;  /* 0x0000000123237824 */ /* 0x000fc600078e022c */
[----:B------:R-:W-:Y:S02]  /*2730*/  SEL R44, RZ, 0x1fffe, P1 ;  /* 0x0001fffeff2c7807 */ /* 0x000fe40000800000 */
[----:B------:R-:W-:-:S04]  /*2740*/  FSETP.GEU.AND P1, PT, R47, RZ, PT ;  /* 0x000000ff2f00720b */ /* 0x000fc80003f2e000 */
[----:B------:R-:W-:Y:S02]  /*2750*/  SEL R33, RZ, 0x4, P1 ;  /* 0x00000004ff217807 */ /* 0x000fe40000800000 */
[----:B------:R-:W-:Y:S01]  /*2760*/  FSETP.GEU.AND P1, PT, R49, RZ, PT ;  /* 0x000000ff3100720b */ /* 0x000fe20003f2e000 */
[----:B------:R-:W-:Y:S01]  /*2770*/  IMAD.IADD R39, R39, 0x1, R44 ;  /* 0x0000000127277824 */ /* 0x000fe200078e022c */
[----:B------:R-:W-:Y:S02]  /*2780*/  LOP3.LUT R35, R35, 0x3, RZ, 0xc0, !PT ;  /* 0x0000000323237812 */ /* 0x000fe400078ec0ff */
[----:B------:R-:W-:Y:S02]  /*2790*/  SEL R44, RZ, 0x7fff8, P1 ;  /* 0x0007fff8ff2c7807 */ /* 0x000fe40000800000 */
[----:B------:R-:W-:Y:S02]  /*27a0*/  FSETP.GEU.AND P1, PT, R46, RZ, PT ;  /* 0x000000ff2e00720b */ /* 0x000fe40003f2e000 */
[----:B------:R-:W-:-:S02]  /*27b0*/  IADD3 R32, R35, R31, R32 ;  /* 0x0000001f23207210 */ /* 0x000fc40007ffe020 */
[----:B------:R-:W-:Y:S02]  /*27c0*/  SEL R35, RZ, 0x1fffe, P1 ;  /* 0x0001fffeff237807 */ /* 0x000fe40000800000 */
[----:B------:R-:W-:-:S03]  /*27d0*/  FSETP.GEU.AND P1, PT, R42, RZ, PT ;  /* 0x000000ff2a00720b */ /* 0x000fc60003f2e000 */
[----:B------:R-:W-:Y:S01]  /*27e0*/  IMAD.IADD R35, R34, 0x1, R35 ;  /* 0x0000000122237824 */ /* 0x000fe200078e0223 */
[----:B------:R-:W-:Y:S02]  /*27f0*/  SEL R31, RZ, 0x4, P1 ;  /* 0x00000004ff1f7807 */ /* 0x000fe40000800000 */
[----:B------:R-:W-:Y:S02]  /*2800*/  FSETP.GEU.AND P1, PT, R41, RZ, PT ;  /* 0x000000ff2900720b */ /* 0x000fe40003f2e000 */
[----:B------:R-:W-:Y:S02]  /*2810*/  LOP3.LUT R39, R39, 0x3, RZ, 0xc0, !PT ;  /* 0x0000000327277812 */ /* 0x000fe400078ec0ff */
[----:B------:R-:W-:Y:S02]  /*2820*/  SEL R34, RZ, 0x7fff8, P1 ;  /* 0x0007fff8ff227807 */ /* 0x000fe40000800000 */
[----:B------:R-:W-:Y:S02]  /*2830*/  LOP3.LUT R35, R35, 0x3, RZ, 0xc0, !PT ;  /* 0x0000000323237812 */ /* 0x000fe400078ec0ff */
[----:B------:R-:W-:-:S02]  /*2840*/  IADD3 R33, R39, R44, R33 ;  /* 0x0000002c27217210 */ /* 0x000fc40007ffe021 */
[----:B------:R-:W-:Y:S02]  /*2850*/  IADD3 R31, R35, R34, R31 ;  /* 0x00000022231f7210 */ /* 0x000fe40007ffe01f */
[----:B------:R-:W-:Y:S02]  /*2860*/  SEL R34, R15, RZ, P0 ;  /* 0x000000ff0f227207 */ /* 0x000fe40000000000 */
[----:B------:R-:W-:Y:S02]  /*2870*/  SEL R35, R14, RZ, P0 ;  /* 0x000000ff0e237207 */ /* 0x000fe40000000000 */
[----:B------:R-:W-:Y:S02]  /*2880*/  SEL R44, R13, RZ, P0 ;  /* 0x000000ff0d2c7207 */ /* 0x000fe40000000000 */
[----:B------:R-:W-:Y:S02]  /*2890*/  SEL R39, R12, RZ, P0 ;  /* 0x000000ff0c277207 */ /* 0x000fe40000000000 */
[----:B------:R-:W-:-:S04]  /*28a0*/  FSETP.GEU.AND P0, PT, R53, RZ, PT ;  /* 0x000000ff3500720b */ /* 0x000fc80003f0e000 */
[----:B------:R-:W-:Y:S02]  /*28b0*/  SEL R13, RZ, 0x1fffe, P0 ;  /* 0x0001fffeff0d7807 */ /* 0x000fe40000000000 */
[----:B------:R-:W-:Y:S02]  /*28c0*/  FSETP.GEU.AND P0, PT, R40, RZ, PT ;  /* 0x000000ff2800720b */ /* 0x000fe40003f0e000 */
[----:B------:R-:W-:Y:S02]  /*28d0*/  FSETP.GEU.AND P1, PT, R52, RZ, PT ;  /* 0x000000ff3400720b */ /* 0x000fe40003f2e000 */
[----:B------:R-:W-:-:S05]  /*28e0*/  SEL R12, RZ, 0x1, P0 ;  /* 0x00000001ff0c7807 */ /* 0x000fca0000000000 */
[----:B------:R-:W-:Y:S01]  /*28f0*/  IMAD.IADD R14, R12, 0x1, R13 ;  /* 0x000000010c0e7824 */ /* 0x000fe200078e020d */
[----:B------:R-:W-:Y:S02]  /*2900*/  SEL R12, RZ, 0x4, P1 ;  /* 0x00000004ff0c7807 */ /* 0x000fe40000800000 */
[----:B------:R-:W-:Y:S02]  /*2910*/  FSETP.GEU.AND P1, PT, R51, RZ, PT ;  /* 0x000000ff3300720b */ /* 0x000fe40003f2e000 */
[----:B------:R-:W-:Y:S02]  /*2920*/  LOP3.LUT R14, R14, 0x3, RZ, 0xc0, !PT ;  /* 0x000000030e0e7812 */ /* 0x000fe400078ec0ff */
[----:B------:R-:W-:Y:S02]  /*2930*/  SEL R13, RZ, 0x7fff8, P1 ;  /* 0x0007fff8ff0d7807 */ /* 0x000fe40000800000 */
[----:B------:R-:W-:Y:S02]  /*2940*/  FSETP.GEU.AND P1, PT, R54, RZ, PT ;  /* 0x000000ff3600720b */ /* 0x000fe40003f2e000 */
[----:B------:R-:W-:-:S02]  /*2950*/  IADD3 R23, R14, R13, R12 ;  /* 0x0000000d0e177210 */ /* 0x000fc40007ffe00c */
[----:B------:R-:W-:Y:S01]  /*2960*/  FSEL R12, R54, RZ, P1 ;  /* 0x000000ff360c7208 */ /* 0x000fe20000800000 */
[----:B------:R-:W-:Y:S01]  /*2970*/  IMAD.SHL.U32 R32, R32, 0x100, RZ ;  /* 0x0000010020207824 */ /* 0x000fe200078e00ff */
[----:B------:R-:W-:-:S04]  /*2980*/  LOP3.LUT R54, R23, 0xf, RZ, 0xc0, !PT ;  /* 0x0000000f17367812 */ /* 0x000fc800078ec0ff */
[----:B------:R-:W-:Y:S01]  /*2990*/  LOP3.LUT R32, R32, 0xf00, RZ, 0xe2, !PT ;  /* 0x00000f0020207812 */ /* 0x000fe200078ee2ff */
[----:B------:R-:W-:-:S04]  /*29a0*/  IMAD R31, R31, 0x10, R54 ;  /* 0x000000101f1f7824 */ /* 0x000fc800078e0236 */
[----:B------:R-:W-:Y:S01]  /*29b0*/  IMAD R32, R33, 0x1000, R32 ;  /* 0x0000100021207824 */ /* 0x000fe200078e0220 */
[----:B------:R-:W-:Y:S02]  /*29c0*/  LOP3.LUT R31, R31, 0xff, RZ, 0xc0, !PT ;  /* 0x000000ff1f1f7812 */ /* 0x000fe400078ec0ff */
[----:B------:R-:W-:-:S03]  /*29d0*/  FSETP.GEU.AND P1, PT, R55, RZ, PT ;  /* 0x000000ff3700720b */ /* 0x000fc60003f2e000 */
[----:B------:R-:W-:Y:S01]  /*29e0*/  IMAD.IADD R31, R32, 0x1, R31 ;  /* 0x00000001201f7824 */ /* 0x000fe200078e021f */
[----:B------:R-:W-:Y:S02]  /*29f0*/  FSEL R13, R55, RZ, P1 ;  /* 0x000000ff370d7208 */ /* 0x000fe40000800000 */
[C---:B------:R-:W-:Y:S02]  /*2a00*/  FSETP.GEU.AND P1, PT, R58.reuse, RZ, PT ;  /* 0x000000ff3a00720b */ /* 0x040fe40003f2e000 */
[----:B------:R-:W-:Y:S02]  /*2a10*/  LOP3.LUT R31, R31, 0xffff, RZ, 0xc0, !PT ;  /* 0x0000ffff1f1f7812 */ /* 0x000fe400078ec0ff */
[----:B------:R-:W-:Y:S02]  /*2a20*/  FSEL R14, R58, RZ, P1 ;  /* 0x000000ff3a0e7208 */ /* 0x000fe40000800000 */
[----:B------:R-:W-:Y:S02]  /*2a30*/  SHF.R.U32.HI R23, RZ, 0x7, R31 ;  /* 0x00000007ff177819 */ /* 0x000fe4000001161f */
[----:B------:R-:W-:-:S02]  /*2a40*/  FSETP.GEU.AND P1, PT, R59, RZ, PT ;  /* 0x000000ff3b00720b */ /* 0x000fc40003f2e000 */
[----:B------:R-:W-:Y:S02]  /*2a50*/  LOP3.LUT R23, R23, 0x1, RZ, 0xc0, !PT ;  /* 0x0000000117177812 */ /* 0x000fe400078ec0ff */
[----:B------:R-:W-:Y:S02]  /*2a60*/  FSEL R15, R59, RZ, P1 ;  /* 0x000000ff3b0f7208 */ /* 0x000fe40000800000 */
[----:B------:R-:W-:Y:S02]  /*2a70*/  ISETP.NE.U32.AND P1, PT, R23, 0x1, PT ;  /* 0x000000011700780c */ /* 0x000fe40003f25070 */
[----:B------:R-:W-:Y:S01]  /*2a80*/  SHF.R.U32.HI R23, RZ, 0x6, R31 ;  /* 0x00000006ff177819 */ /* 0x000fe2000001161f */
[----:B------:R-:W-:-:S03]  /*2a90*/  FADD R39, R24, -R39 ;  /* 0x8000002718277221 */ /* 0x000fc60000000000 */
[----:B------:R-:W-:Y:S01]  /*2aa0*/  LOP3.LUT R23, R23, 0x1, RZ, 0xc0, !PT ;  /* 0x0000000117177812 */ /* 0x000fe200078ec0ff */
[----:B------:R-:W0:Y:S01]  /*2ab0*/  MUFU.RCP R24, R3 ;  /* 0x0000000300187308 */ /* 0x000e220000001000 */
[----:B------:R-:W-:Y:S02]  /*2ac0*/  FSEL R41, R41, RZ, P1 ;  /* 0x000000ff29297208 */ /* 0x000fe40000800000 */
[----:B------:R-:W-:Y:S02]  /*2ad0*/  ISETP.NE.U32.AND P1, PT, R23, 0x1, PT ;  /* 0x000000011700780c */ /* 0x000fe40003f25070 */
[----:B------:R-:W-:-:S04]  /*2ae0*/  SHF.R.U32.HI R23, RZ, 0x5, R31 ;  /* 0x00000005ff177819 */ /* 0x000fc8000001161f */
[----:B------:R-:W-:Y:S02]  /*2af0*/  LOP3.LUT R23, R23, 0x1, RZ, 0xc0, !PT ;  /* 0x0000000117177812 */ /* 0x000fe400078ec0ff */
[----:B------:R-:W-:Y:S02]  /*2b00*/  FSEL R42, R42, RZ, P1 ;  /* 0x000000ff2a2a7208 */ /* 0x000fe40000800000 */
[----:B------:R-:W-:Y:S02]  /*2b10*/  ISETP.NE.U32.AND P1, PT, R23, 0x1, PT ;  /* 0x000000011700780c */ /* 0x000fe40003f25070 */
[--C-:B------:R-:W-:Y:S01]  /*2b20*/  SHF.R.U32.HI R23, RZ, 0x4, R31.reuse ;  /* 0x00000004ff177819 */ /* 0x100fe2000001161f */
[----:B0-----:R-:W-:Y:S01]  /*2b30*/  FMUL R24, R24, R11 ;  /* 0x0000000b18187220 */ /* 0x001fe20000400000 */
[----:B------:R-:W-:Y:S02]  /*2b40*/  FMUL R32, R0, R37 ;  /* 0x0000002500207220 */ /* 0x000fe40000400000 */
[----:B------:R-:W-:Y:S01]  /*2b50*/  LOP3.LUT R23, R23, 0x1, RZ, 0xc0, !PT ;  /* 0x0000000117177812 */ /* 0x000fe200078ec0ff */
[----:B------:R0:W1:Y:S01]  /*2b60*/  MUFU.RCP R11, R2 ;  /* 0x00000002000b7308 */ /* 0x0000620000001000 */
[----:B------:R-:W-:-:S02]  /*2b70*/  SHF.R.U32.HI R0, RZ, 0x3, R31 ;  /* 0x00000003ff007819 */ /* 0x000fc4000001161f */
[----:B------:R-:W-:Y:S02]  /*2b80*/  FSEL R46, R46, RZ, P1 ;  /* 0x000000ff2e2e7208 */ /* 0x000fe40000800000 */
[----:B------:R-:W-:Y:S01]  /*2b90*/  ISETP.NE.U32.AND P1, PT, R23, 0x1, PT ;  /* 0x000000011700780c */ /* 0x000fe20003f25070 */
[----:B0-----:R-:W-:Y:S02]  /*2ba0*/  VIADD R2, R7, 0xffffff40 ;  /* 0xffffff4007027836 */ /* 0x001fe40000000000 */
[----:B------:R0:W3:Y:S01]  /*2bb0*/  MUFU.RCP R23, R10 ;  /* 0x0000000a00177308 */ /* 0x0000e20000001000 */
[----:B------:R-:W-:Y:S02]  /*2bc0*/  LOP3.LUT R0, R0, 0x1, RZ, 0xc0, !PT ;  /* 0x0000000100007812 */ /* 0x000fe400078ec0ff */
[----:B------:R-:W-:Y:S02]  /*2bd0*/  FSEL R40, R40, RZ, P0 ;  /* 0x000000ff28287208 */ /* 0x000fe40000000000 */
[----:B------:R-:W-:-:S02]  /*2be0*/  ISETP.GE.U32.AND P2, PT, R2, 0xc0, PT ;  /* 0x000000c00200780c */ /* 0x000fc40003f46070 */
[----:B------:R-:W4:Y:S01]  /*2bf0*/  LDC.64 R2, c[0x0][0x248] ;  /* 0x00009200ff027b82 */ /* 0x000f220000000a00 */
[--C-:B0-----:R-:W-:Y:S02]  /*2c00*/  SHF.R.U32.HI R10, RZ, 0x2, R31.reuse ;  /* 0x00000002ff0a7819 */ /* 0x101fe4000001161f */
[----:B------:R-:W-:Y:S02]  /*2c10*/  ISETP.NE.U32.AND P0, PT, R0, 0x1, PT ;  /* 0x000000010000780c */ /* 0x000fe40003f05070 */
[----:B------:R-:W-:Y:S02]  /*2c20*/  LOP3.LUT R10, R10, 0x1, RZ, 0xc0, !PT ;  /* 0x000000010a0a7812 */ /* 0x000fe400078ec0ff */
[----:B------:R-:W-:Y:S02]  /*2c30*/  SHF.R.U32.HI R0, RZ, 0x1, R31 ;  /* 0x00000001ff007819 */ /* 0x000fe4000001161f */
[----:B------:R-:W-:Y:S02]  /*2c40*/  FSEL R51, R51, RZ, P0 ;  /* 0x000000ff33337208 */ /* 0x000fe40000000000 */
[----:B------:R-:W-:-:S02]  /*2c50*/  ISETP.NE.U32.AND P0, PT, R10, 0x1, PT ;  /* 0x000000010a00780c */ /* 0x000fc40003f05070 */
[----:B------:R-:W-:Y:S02]  /*2c60*/  LOP3.LUT R0, R0, 0x1, RZ, 0xc0, !PT ;  /* 0x0000000100007812 */ /* 0x000fe400078ec0ff */
[----:B------:R-:W-:Y:S02]  /*2c70*/  FSEL R52, R52, RZ, P0 ;  /* 0x000000ff34347208 */ /* 0x000fe40000000000 */
[----:B------:R-:W-:Y:S01]  /*2c80*/  ISETP.NE.U32.AND P0, PT, R0, 0x1, PT ;  /* 0x000000010000780c */ /* 0x000fe20003f05070 */
[----:B------:R-:W-:Y:S01]  /*2c90*/  FADD R27, R27, -R34 ;  /* 0x800000221b1b7221 */ /* 0x000fe20000000000 */
[----:B------:R-:W-:Y:S01]  /*2ca0*/  FADD R26, R26, -R35 ;  /* 0x800000231a1a7221 */ /* 0x000fe20000000000 */
[----:B------:R-:W-:Y:S01]  /*2cb0*/  FADD R25, R25, -R44 ;  /* 0x8000002c19197221 */ /* 0x000fe20000000000 */
[----:B-1----:R-:W-:Y:S01]  /*2cc0*/  FMUL R11, R11, R36 ;  /* 0x000000240b0b7220 */ /* 0x002fe20000400000 */
[----:B------:R-:W-:Y:S02]  /*2cd0*/  FSEL R53, R53, RZ, P0 ;  /* 0x000000ff35357208 */ /* 0x000fe40000000000 */
[----:B------:R-:W-:Y:S01]  /*2ce0*/  ISETP.LT.AND P0, PT, R6, 0xd8c00, !P2 ;  /* 0x000d8c000600780c */ /* 0x000fe20005701270 */
[----:B------:R-:W-:Y:S01]  /*2cf0*/  FMUL R25, R24, R25 ;  /* 0x0000001918197220 */ /* 0x000fe20000400000 */
[----:B------:R-:W-:Y:S01]  /*2d00*/  FMUL R26, R11, R26 ;  /* 0x0000001a0b1a7220 */ /* 0x000fe20000400000 */
[----:B------:R-:W-:Y:S01]  /*2d10*/  FMUL R27, R32, R27 ;  /* 0x0000001b201b7220 */ /* 0x000fe20000400000 */
[----:B---3--:R-:W-:Y:S01]  /*2d20*/  FMUL R38, R23, R38 ;  /* 0x0000002617267220 */ /* 0x008fe20000400000 */
[----:B------:R-:W-:Y:S01]  /*2d30*/  FFMA R17, R17, R25, R20 ;  /* 0x0000001911117223 */ /* 0x000fe20000000014 */
[----:B------:R-:W-:Y:S01]  /*2d40*/  FFMA R18, R18, R26, R21 ;  /* 0x0000001a12127223 */ /* 0x000fe20000000015 */
[----:B------:R-:W-:Y:S01]  /*2d50*/  FFMA R19, R19, R27, R22 ;  /* 0x0000001b13137223 */ /* 0x000fe20000000016 */
[----:B------:R-:W-:-:S02]  /*2d60*/  CS2R R20, SRZ ;  /* 0x0000000000147805 */ /* 0x000fc4000001ff00 */
[----:B------:R-:W-:Y:S01]  /*2d70*/  CS2R R22, SRZ ;  /* 0x0000000000167805 */ /* 0x000fe2000001ff00 */
[----:B----4-:R-:W-:-:S05]  /*2d80*/  IMAD.WIDE R10, R7, 0x4, R2 ;  /* 0x00000004070a7825 */ /* 0x010fca00078e0202 */
[----:B------:R0:W3:Y:S01]  /*2d90*/  @P0 LDG.E.EL.128 R20, desc[UR4][R10.64+-0x300] ;  /* 0xfffd00040a140981 */ /* 0x0000e2000c2e1d00 */
[----:B------:R-:W-:-:S04]  /*2da0*/  FMUL R39, R38, R39 ;  /* 0x0000002726277220 */ /* 0x000fc80000400000 */
[----:B------:R-:W-:Y:S01]  /*2db0*/  FFMA R16, R16, R39, R45 ;  /* 0x0000002710107223 */ /* 0x000fe2000000002d */
[----:B------:R-:W-:-:S04]  /*2dc0*/  FSEL R43, R43, RZ, P1 ;  /* 0x000000ff2b2b7208 */ /* 0x000fc80000800000 */
[----:B------:R-:W-:-:S04]  /*2dd0*/  FSETP.GEU.AND P1, PT, R16, RZ, PT ;  /* 0x000000ff1000720b */ /* 0x000fc80003f2e000 */
[----:B------:R-:W-:Y:S02]  /*2de0*/  FSEL R16, R16, RZ, P1 ;  /* 0x000000ff10107208 */ /* 0x000fe40000800000 */
[----:B------:R-:W-:-:S04]  /*2df0*/  FSETP.GEU.AND P1, PT, R17, RZ, PT ;  /* 0x000000ff1100720b */ /* 0x000fc80003f2e000 */
[----:B------:R-:W-:Y:S02]  /*2e00*/  FSEL R17, R17, RZ, P1 ;  /* 0x000000ff11117208 */ /* 0x000fe40000800000 */
[----:B------:R-:W-:Y:S01]  /*2e10*/  FSETP.GEU.AND P1, PT, R18, RZ, PT ;  /* 0x000000ff1200720b */ /* 0x000fe20003f2e000 */
[----:B------:R-:W-:-:S03]  /*2e20*/  VIADD R0, R5, 0xffffff40 ;  /* 0xffffff4005007836 */ /* 0x000fc60000000000 */
[----:B------:R-:W-:Y:S02]  /*2e30*/  FSEL R18, R18, RZ, P1 ;  /* 0x000000ff12127208 */ /* 0x000fe40000800000 */
[----:B------:R-:W-:-:S04]  /*2e40*/  FSETP.GEU.AND P1, PT, R19, RZ, PT ;  /* 0x000000ff1300720b */ /* 0x000fc80003f2e000 */
[----:B------:R-:W-:Y:S02]  /*2e50*/  FSEL R19, R19, RZ, P1 ;  /* 0x000000ff13137208 */ /* 0x000fe40000800000 */
[----:B------:R-:W-:Y:S02]  /*2e60*/  ISETP.GE.U32.AND P1, PT, R0, 0xc0, PT ;  /* 0x000000c00000780c */ /* 0x000fe40003f26070 */
[----:B------:R-:W-:Y:S01]  /*2e70*/  IADD3 R26, P4, R57, UR6, RZ ;  /* 0x00000006391a7c10 */ /* 0x000fe2000ff9e0ff */
[----:B------:R-:W-:-:S03]  /*2e80*/  IMAD.MOV.U32 R68, RZ, RZ, 0x3e800000 ;  /* 0x3e800000ff447424 */ /* 0x000fc600078e00ff */
[----:B------:R-:W-:Y:S02]  /*2e90*/  IADD3.X R27, R56, UR7, RZ, P4, !PT ;  /* 0x00000007381b7c10 */ /* 0x000fe4000a7fe4ff */
[----:B------:R-:W-:-:S04]  /*2ea0*/  IADD3 R24, P4, R9, UR6, RZ ;  /* 0x0000000609187c10 */ /* 0x000fc8000ff9e0ff */
[----:B------:R-:W-:Y:S02]  /*2eb0*/  IADD3.X R25, R8, UR7, RZ, P4, !PT ;  /* 0x0000000708197c10 */ /* 0x000fe4000a7fe4ff */
[----:B------:R-:W-:Y:S02]  /*2ec0*/  ISETP.GT.AND P6, PT, R7, 0x23f, PT ;  /* 0x0000023f0700780c */ /* 0x000fe40003fc4270 */
[----:B--2---:R-:W-:-:S13]  /*2ed0*/  ISETP.GE.U32.AND P5, PT, R60, 0xc0, PT ;  /* 0x000000c03c00780c */ /* 0x004fda0003fa6070 */
[----:B------:R-:W-:Y:S02]  /*2ee0*/  @P5 FSEL R12, R41, RZ, P6 ;  /* 0x000000ff290c5208 */ /* 0x000fe40003000000 */
[----:B------:R-:W-:Y:S02]  /*2ef0*/  @P5 FSEL R13, R42, RZ, P6 ;  /* 0x000000ff2a0d5208 */ /* 0x000fe40003000000 */
[----:B------:R-:W-:Y:S02]  /*2f00*/  @P5 FSEL R14, R46, RZ, P6 ;  /* 0x000000ff2e0e5208 */ /* 0x000fe40003000000 */
[----:B------:R-:W-:Y:S02]  /*2f10*/  @P5 FSEL R15, R43, RZ, P6 ;  /* 0x000000ff2b0f5208 */ /* 0x000fe40003000000 */
[----:B------:R-:W-:Y:S02]  /*2f20*/  ISETP.GE.U32.AND P5, PT, R61, 0xc0, PT ;  /* 0x000000c03d00780c */ /* 0x000fe40003fa6070 */
[----:B------:R-:W-:-:S02]  /*2f30*/  ISETP.GT.AND P6, PT, R5, 0x23f, PT ;  /* 0x0000023f0500780c */ /* 0x000fc40003fc4270 */
[----:B------:R-:W-:Y:S02]  /*2f40*/  CS2R R8, SRZ ;  /* 0x0000000000087805 */ /* 0x000fe4000001ff00 */
[----:B0-----:R-:W-:-:S07]  /*2f50*/  CS2R R10, SRZ ;  /* 0x00000000000a7805 */ /* 0x001fce000001ff00 */
[----:B------:R-:W-:Y:S01]  /*2f60*/  @P5 FSEL R19, R40, RZ, P6 ;  /* 0x000000ff28135208 */ /* 0x000fe20003000000 */
[----:B------:R-:W-:Y:S01]  /*2f70*/  IMAD.WIDE R2, R5, 0x4, R2 ;  /* 0x0000000405027825 */ /* 0x000fe200078e0202 */
[----:B---3--:R-:W-:-:S05]  /*2f80*/  SEL R0, R20, RZ, P0 ;  /* 0x000000ff14007207 */ /* 0x008fca0000000000 */
[----:B------:R-:W-:Y:S01]  /*2f90*/  FADD R0, R0, 0.0010000000474974513054 ;  /* 0x3a83126f00007421 */ /* 0x000fe20000000000 */
[----:B------:R-:W-:-:S05]  /*2fa0*/  SEL R21, R21, RZ, P0 ;  /* 0x000000ff15157207 */ /* 0x000fca0000000000 */
[----:B------:R-:W0:Y:S01]  /*2fb0*/  MUFU.SQRT R0, R0 ;  /* 0x0000000000007308 */ /* 0x000e220000002000 */
[----:B------:R-:W-:Y:S01]  /*2fc0*/  FADD R32, R21, 0.0010000000474974513054 ;  /* 0x3a83126f15207421 */ /* 0x000fe20000000000 */
[----:B------:R-:W-:-:S06]  /*2fd0*/  SEL R22, R22, RZ, P0 ;  /* 0x000000ff16167207 */ /* 0x000fcc0000000000 */
[----:B------:R-:W1:Y:S01]  /*2fe0*/  MUFU.SQRT R32, R32 ;  /* 0x0000002000207308 */ /* 0x000e620000002000 */
[----:B0-----:R-:W-:Y:S01]  /*2ff0*/  FSETP.GT.AND P3, PT, R0, 8.50705917302346158658e+37, PT ;  /* 0x7e8000000000780b */ /* 0x001fe20003f64000 */
[----:B------:R-:W-:Y:S01]  /*3000*/  FADD R36, R22, 0.0010000000474974513054 ;  /* 0x3a83126f16247421 */ /* 0x000fe20000000000 */
[----:B------:R-:W-:Y:S02]  /*3010*/  FSETP.GEU.AND P4, PT, R0, 1.175494350822287508e-38, PT ;  /* 0x008000000000780b */ /* 0x000fe40003f8e000 */
[----:B------:R-:W-:-:S03]  /*3020*/  FSEL R37, R68, 1, P3 ;  /* 0x3f80000044257808 */ /* 0x000fc60001800000 */
[----:B------:R-:W0:Y:S01]  /*3030*/  MUFU.SQRT R36, R36 ;  /* 0x0000002400247308 */ /* 0x000e220000002000 */
[----:B------:R-:W-:-:S05]  /*3040*/  SEL R23, R23, RZ, P0 ;  /* 0x000000ff17177207 */ /* 0x000fca0000000000 */
[----:B------:R-:W-:Y:S01]  /*3050*/  @P3 FMUL R0, R0, 0.25 ;  /* 0x3e80000000003820 */ /* 0x000fe20000400000 */
[----:B-1----:R-:W-:Y:S01]  /*3060*/  FSETP.GT.AND P3, PT, R32, 8.50705917302346158658e+37, PT ;  /* 0x7e8000002000780b */ /* 0x002fe20003f64000 */
[----:B------:R-:W-:Y:S01]  /*3070*/  FADD R33, R23, 0.0010000000474974513054 ;  /* 0x3a83126f17217421 */ /* 0x000fe20000000000 */
[----:B------:R-:W-:Y:S01]  /*3080*/  @!P4 FMUL R37, R37, 16777216 ;  /* 0x4b8000002525c820 */ /* 0x000fe20000400000 */
[----:B------:R-:W-:Y:S01]  /*3090*/  @!P4 FMUL R0, R0, 16777216 ;  /* 0x4b8000000000c820 */ /* 0x000fe20000400000 */
[----:B------:R-:W-:Y:S02]  /*30a0*/  FSETP.GEU.AND P4, PT, R32, 1.175494350822287508e-38, PT ;  /* 0x008000002000780b */ /* 0x000fe40003f8e000 */
[----:B------:R-:W-:Y:S01]  /*30b0*/  FSEL R38, R68, 1, P3 ;  /* 0x3f80000044267808 */ /* 0x000fe20001800000 */
[----:B------:R-:W1:Y:S06]  /*30c0*/  MUFU.SQRT R33, R33 ;  /* 0x0000002100217308 */ /* 0x000e6c0000002000 */
[----:B------:R-:W-:Y:S01]  /*30d0*/  @P3 FMUL R32, R32, 0.25 ;  /* 0x3e80000020203820 */ /* 0x000fe20000400000 */
[----:B0-----:R-:W-:-:S03]  /*30e0*/  FSETP.GT.AND P3, PT, R36, 8.50705917302346158658e+37, PT ;  /* 0x7e8000002400780b */ /* 0x001fc60003f64000 */
[----:B------:R-:W-:Y:S01]  /*30f0*/  @!P4 FMUL R32, R32, 16777216 ;  /* 0x4b8000002020c820 */ /* 0x000fe20000400000 */
[----:B------:R-:W-:Y:S01]  /*3100*/  @!P4 FMUL R38, R38, 16777216 ;  /* 0x4b8000002626c820 */ /* 0x000fe20000400000 */
[----:B------:R-:W-:Y:S02]  /*3110*/  FSETP.GEU.AND P4, PT, R36, 1.175494350822287508e-38, PT ;  /* 0x008000002400780b */ /* 0x000fe40003f8e000 */
[----:B------:R-:W-:-:S06]  /*3120*/  FSEL R39, R68, 1, P3 ;  /* 0x3f80000044277808 */ /* 0x000fcc0001800000 */
[----:B------:R-:W-:Y:S01]  /*3130*/  @P3 FMUL R36, R36, 0.25 ;  /* 0x3e80000024243820 */ /* 0x000fe20000400000 */
[----:B-1----:R-:W-:-:S04]  /*3140*/  FSETP.GT.AND P3, PT, R33, 8.50705917302346158658e+37, PT ;  /* 0x7e8000002100780b */ /* 0x002fc80003f64000 */
[----:B------:R-:W-:Y:S01]  /*3150*/  @!P4 FMUL R36, R36, 16777216 ;  /* 0x4b8000002424c820 */ /* 0x000fe20000400000 */
[----:B------:R-:W-:Y:S01]  /*3160*/  @!P4 FMUL R39, R39, 16777216 ;  /* 0x4b8000002727c820 */ /* 0x000fe20000400000 */
[----:B------:R-:W-:Y:S02]  /*3170*/  FSETP.GEU.AND P4, PT, R33, 1.175494350822287508e-38, PT ;  /* 0x008000002100780b */ /* 0x000fe40003f8e000 */
[----:B------:R-:W-:-:S05]  /*3180*/  FSEL R40, R68, 1, P3 ;  /* 0x3f80000044287808 */ /* 0x000fca0001800000 */
[----:B------:R-:W-:Y:S01]  /*3190*/  @P3 FMUL R33, R33, 0.25 ;  /* 0x3e80000021213820 */ /* 0x000fe20000400000 */
[----:B------:R-:W-:-:S13]  /*31a0*/  ISETP.LT.AND P3, PT, R69, 0xd8c00, !P1 ;  /* 0x000d8c004500780c */ /* 0x000fda0004f61270 */
[----:B------:R0:W2:Y:S01]  /*31b0*/  @P3 LDG.E.EL.128 R8, desc[UR4][R2.64+-0x300] ;  /* 0xfffd000402083981 */ /* 0x0000a2000c2e1d00 */
[----:B------:R-:W-:Y:S01]  /*31c0*/  @!P4 FMUL R33, R33, 16777216 ;  /* 0x4b8000002121c820 */ /* 0x000fe20000400000 */
[----:B------:R-:W-:Y:S01]  /*31d0*/  @!P4 FMUL R40, R40, 16777216 ;  /* 0x4b8000002828c820 */ /* 0x000fe20000400000 */
[----:B------:R-:W-:Y:S02]  /*31e0*/  @P5 FSEL R17, R52, RZ, P6 ;  /* 0x000000ff34115208 */ /* 0x000fe40003000000 */
[----:B------:R-:W-:Y:S01]  /*31f0*/  P2R R34, PR, RZ, 0x4 ;  /* 0x00000004ff227803 */ /* 0x000fe20000000000 */
[----:B0-----:R-:W0:Y:S01]  /*3200*/  LDC.64 R2, c[0x0][0x240] ;  /* 0x00009000ff027b82 */ /* 0x001e220000000a00 */
[----:B------:R-:W-:Y:S02]  /*3210*/  @P5 FSEL R16, R51, RZ, P6 ;  /* 0x000000ff33105208 */ /* 0x000fe40003000000 */
[----:B------:R-:W-:Y:S02]  /*3220*/  @P5 FSEL R18, R53, RZ, P6 ;  /* 0x000000ff35125208 */ /* 0x000fe40003000000 */
[----:B------:R-:W-:-:S02]  /*3230*/  P2R R20, PR, RZ, 0x1 ;  /* 0x00000001ff147803 */ /* 0x000fc40000000000 */
[----:B------:R-:W-:Y:S02]  /*3240*/  CS2R R22, SRZ ;  /* 0x0000000000167805 */ /* 0x000fe4000001ff00 */
[----:B--2---:R-:W-:-:S05]  /*3250*/  SEL R8, R8, RZ, P3 ;  /* 0x000000ff08087207 */ /* 0x004fca0001800000 */
[----:B------:R-:W-:-:S04]  /*3260*/  FADD R8, R8, 0.0010000000474974513054 ;  /* 0x3a83126f08087421 */ /* 0x000fc80000000000 */
[----:B------:R-:W1:Y:S01]  /*3270*/  MUFU.SQRT R42, R8 ;  /* 0x00000008002a7308 */ /* 0x000e620000002000 */
[----:B------:R-:W-:Y:S02]  /*3280*/  SEL R9, R9, RZ, P3 ;  /* 0x000000ff09097207 */ /* 0x000fe40001800000 */
[----:B------:R-:W-:Y:S02]  /*3290*/  SEL R10, R10, RZ, P3 ;  /* 0x000000ff0a0a7207 */ /* 0x000fe40001800000 */
[----:B------:R-:W-:Y:S01]  /*32a0*/  SEL R11, R11, RZ, P3 ;  /* 0x000000ff0b0b7207 */ /* 0x000fe20001800000 */
[----:B------:R-:W-:Y:S02]  /*32b0*/  FADD R9, R9, 0.0010000000474974513054 ;  /* 0x3a83126f09097421 */ /* 0x000fe40000000000 */
[----:B------:R-:W-:Y:S02]  /*32c0*/  FADD R10, R10, 0.0010000000474974513054 ;  /* 0x3a83126f0a0a7421 */ /* 0x000fe40000000000 */
[----:B------:R-:W2:Y:S01]  /*32d0*/  MUFU.SQRT R44, R9 ;  /* 0x00000009002c7308 */ /* 0x000ea20000002000 */
[----:B------:R-:W-:Y:S01]  /*32e0*/  FADD R11, R11, 0.0010000000474974513054 ;  /* 0x3a83126f0b0b7421 */ /* 0x000fe20000000000 */
[----:B-1----:R-:W-:-:S06]  /*32f0*/  FSETP.GT.AND P4, PT, R42, 8.50705917302346158658e+37, PT ;  /* 0x7e8000002a00780b */ /* 0x002fcc0003f84000 */
[----:B------:R-:W1:Y:S08]  /*3300*/  MUFU.SQRT R46, R10 ;  /* 0x0000000a002e7308 */ /* 0x000e700000002000 */
[----:B------:R-:W3:Y:S01]  /*3310*/  MUFU.SQRT R52, R11 ;  /* 0x0000000b00347308 */ /* 0x000ee20000002000 */
[C---:B------:R-:W-:Y:S01]  /*3320*/  FSETP.GEU.AND P2, PT, R42.reuse, 1.175494350822287508e-38, PT ;  /* 0x008000002a00780b */ /* 0x040fe20003f4e000 */
[----:B------:R-:W-:Y:S01]  /*3330*/  @P4 FMUL R42, R42, 0.25 ;  /* 0x3e8000002a2a4820 */ /* 0x000fe20000400000 */
[----:B------:R-:W-:-:S02]  /*3340*/  FSEL R43, R68, 1, P4 ;  /* 0x3f800000442b7808 */ /* 0x000fc40002000000 */
[----:B--2---:R-:W-:Y:S02]  /*3350*/  FSETP.GT.AND P4, PT, R44, 8.50705917302346158658e+37, PT ;  /* 0x7e8000002c00780b */ /* 0x004fe40003f84000 */
[----:B-1----:R-:W-:Y:S02]  /*3360*/  FSETP.GT.AND P6, PT, R46, 8.50705917302346158658e+37, PT ;  /* 0x7e8000002e00780b */ /* 0x002fe40003fc4000 */
[----:B---3--:R-:W-:Y:S02]  /*3370*/  FSETP.GT.AND P0, PT, R52, 8.50705917302346158658e+37, PT ;  /* 0x7e8000003400780b */ /* 0x008fe40003f04000 */
[----:B------:R-:W-:-:S07]  /*3380*/  FSETP.GEU.AND P5, PT, R44, 1.175494350822287508e-38, PT ;  /* 0x008000002c00780b */ /* 0x000fce0003fae000 */
[----:B------:R-:W-:Y:S01]  /*3390*/  @P4 FMUL R44, R44, 0.25 ;  /* 0x3e8000002c2c4820 */ /* 0x000fe20000400000 */
[----:B------:R-:W-:Y:S02]  /*33a0*/  FSEL R45, R68, 1, P4 ;  /* 0x3f800000442d7808 */ /* 0x000fe40002000000 */
[C---:B------:R-:W-:Y:S01]  /*33b0*/  FSETP.GEU.AND P4, PT, R46.reuse, 1.175494350822287508e-38, PT ;  /* 0x008000002e00780b */ /* 0x040fe20003f8e000 */
[----:B------:R-:W-:Y:S01]  /*33c0*/  @P6 FMUL R46, R46, 0.25 ;  /* 0x3e8000002e2e6820 */ /* 0x000fe20000400000 */
[----:B------:R-:W-:Y:S02]  /*33d0*/  FSEL R51, R68, 1, P6 ;  /* 0x3f80000044337808 */ /* 0x000fe40003000000 */
[----:B------:R-:W-:Y:S01]  /*33e0*/  FSETP.GEU.AND P6, PT, R52, 1.175494350822287508e-38, PT ;  /* 0x008000003400780b */ /* 0x000fe20003fce000 */
[----:B------:R-:W-:Y:S01]  /*33f0*/  @!P2 FMUL R42, R42, 16777216 ;  /* 0x4b8000002a2aa820 */ /* 0x000fe20000400000 */
[----:B------:R-:W-:Y:S01]  /*3400*/  FSEL R53, R68, 1, P0 ;  /* 0x3f80000044357808 */ /* 0x000fe20000000000 */
[----:B------:R-:W-:Y:S01]  /*3410*/  @P0 FMUL R52, R52, 0.25 ;  /* 0x3e80000034340820 */ /* 0x000fe20000400000 */
[----:B------:R-:W-:Y:S01]  /*3420*/  ISETP.NE.AND P0, PT, R20, RZ, PT ;  /* 0x000000ff1400720c */ /* 0x000fe20003f05270 */
[----:B------:R-:W-:Y:S01]  /*3430*/  @!P2 FMUL R43, R43, 16777216 ;  /* 0x4b8000002b2ba820 */ /* 0x000fe20000400000 */
[----:B------:R-:W-:-:S02]  /*3440*/  ISETP.NE.AND P2, PT, R34, RZ, PT ;  /* 0x000000ff2200720c */ /* 0x000fc40003f45270 */
[----:B------:R-:W-:Y:S02]  /*3450*/  CS2R R8, SRZ ;  /* 0x0000000000087805 */ /* 0x000fe4000001ff00 */
[----:B------:R-:W-:Y:S02]  /*3460*/  CS2R R10, SRZ ;  /* 0x00000000000a7805 */ /* 0x000fe4000001ff00 */
[----:B------:R-:W-:Y:S01]  /*3470*/  CS2R R20, SRZ ;  /* 0x0000000000147805 */ /* 0x000fe2000001ff00 */
[----:B0-----:R-:W-:-:S03]  /*3480*/  IMAD.WIDE R34, R5, 0x4, R2 ;  /* 0x0000000405227825 */ /* 0x001fc600078e0202 */
[----:B------:R-:W2:Y:S04]  /*3490*/  @P3 LDG.E.EL.128 R8, desc[UR4][R26.64+-0x300] ;  /* 0xfffd00041a083981 */ /* 0x000ea8000c2e1d00 */
[----:B------:R-:W3:Y:S01]  /*34a0*/  @P3 LDG.E.EL.128 R20, desc[UR4][R34.64+-0x300] ;  /* 0xfffd000422143981 */ /* 0x000ee2000c2e1d00 */
[----:B------:R-:W-:Y:S01]  /*34b0*/  IMAD.WIDE R2, R7, 0x4, R2 ;  /* 0x0000000407027825 */ /* 0x000fe200078e0202 */
[----:B--2---:R-:W-:Y:S02]  /*34c0*/  SEL R11, R11, RZ, P3 ;  /* 0x000000ff0b0b7207 */ /* 0x004fe40001800000 */
[----:B---3--:R-:W-:Y:S02]  /*34d0*/  SEL R54, R23, RZ, P3 ;  /* 0x000000ff17367207 */ /* 0x008fe40001800000 */
[----:B------:R-:W-:-:S03]  /*34e0*/  SEL R10, R10, RZ, P3 ;  /* 0x000000ff0a0a7207 */ /* 0x000fc60001800000 */
[----:B------:R-:W-:Y:S01]  /*34f0*/  FADD R54, R11, -R54 ;  /* 0x800000360b367221 */ /* 0x000fe20000000000 */
[----:B------:R-:W-:Y:S02]  /*3500*/  SEL R11, R22, RZ, P3 ;  /* 0x000000ff160b7207 */ /* 0x000fe40001800000 */
[----:B------:R-:W-:Y:S02]  /*3510*/  SEL R9, R9, RZ, P3 ;  /* 0x000000ff09097207 */ /* 0x000fe40001800000 */
[----:B------:R-:W-:Y:S01]  /*3520*/  SEL R8, R8, RZ, P3 ;  /* 0x000000ff08087207 */ /* 0x000fe20001800000 */
[----:B------:R-:W-:Y:S01]  /*3530*/  FADD R26, R10, -R11 ;  /* 0x8000000b0a1a7221 */ /* 0x000fe20000000000 */
[----:B------:R-:W-:Y:S02]  /*3540*/  SEL R10, R21, RZ, P3 ;  /* 0x000000ff150a7207 */ /* 0x000fe40001800000 */
[----:B------:R-:W-:Y:S02]  /*3550*/  SEL R41, R20, RZ, P3 ;  /* 0x000000ff14297207 */ /* 0x000fe40001800000 */
[----:B------:R-:W-:-:S02]  /*3560*/  CS2R R20, SRZ ;  /* 0x0000000000147805 */ /* 0x000fc4000001ff00 */
[----:B------:R-:W-:Y:S01]  /*3570*/  CS2R R22, SRZ ;  /* 0x0000000000167805 */ /* 0x000fe2000001ff00 */
[----:B------:R-:W-:Y:S01]  /*3580*/  FADD R27, R9, -R10 ;  /* 0x8000000a091b7221 */ /* 0x000fe20000000000 */
[----:B------:R-:W-:Y:S01]  /*3590*/  CS2R R10, SRZ ;  /* 0x00000000000a7805 */ /* 0x000fe2000001ff00 */
[----:B------:R-:W-:Y:S01]  /*35a0*/  FADD R41, R8, -R41 ;  /* 0x8000002908297221 */ /* 0x000fe20000000000 */
[----:B------:R-:W-:Y:S02]  /*35b0*/  CS2R R8, SRZ ;  /* 0x0000000000087805 */ /* 0x000fe4000001ff00 */
[----:B------:R-:W2:Y:S04]  /*35c0*/  @P0 LDG.E.EL.128 R20, desc[UR4][R2.64+-0x300] ;  /* 0xfffd000402140981 */ /* 0x000ea8000c2e1d00 */
[----:B------:R-:W3:Y:S01]  /*35d0*/  @P0 LDG.E.EL.128 R8, desc[UR4][R24.64+-0x300] ;  /* 0xfffd000418080981 */ /* 0x000ee2000c2e1d00 */
[----:B------:R-:W-:Y:S01]  /*35e0*/  @!P5 FMUL R44, R44, 16777216 ;  /* 0x4b8000002c2cd820 */ /* 0x000fe20000400000 */
[----:B------:R-:W-:Y:S01]  /*35f0*/  @!P4 FMUL R46, R46, 16777216 ;  /* 0x4b8000002e2ec820 */ /* 0x000fe20000400000 */
[----:B------:R-:W0:Y:S08]  /*3600*/  MUFU.RCP R0, R0 ;  /* 0x0000000000007308 */ /* 0x000e300000001000 */
[----:B------:R-:W1:Y:S08]  /*3610*/  MUFU.RCP R44, R44 ;  /* 0x0000002c002c7308 */ /* 0x000e700000001000 */
[----:B------:R-:W4:Y:S01]  /*3620*/  MUFU.RCP R46, R46 ;  /* 0x0000002e002e7308 */ /* 0x000f220000001000 */
[----:B------:R-:W-:Y:S01]  /*3630*/  @!P5 FMUL R45, R45, 16777216 ;  /* 0x4b8000002d2dd820 */ /* 0x000fe20000400000 */
[----:B------:R-:W-:-:S06]  /*3640*/  @!P4 FMUL R51, R51, 16777216 ;  /* 0x4b8000003333c820 */ /* 0x000fcc0000400000 */
[----:B------:R-:W-:Y:S01]  /*3650*/  MUFU.RCP R36, R36 ;  /* 0x0000002400247308 */ /* 0x000fe20000001000 */
[----:B0-----:R-:W-:Y:S01]  /*3660*/  FMUL R37, R0, R37 ;  /* 0x0000002500257220 */ /* 0x001fe20000400000 */
[----:B-1----:R-:W-:Y:S01]  /*3670*/  FMUL R0, R44, R45 ;  /* 0x0000002d2c007220 */ /* 0x002fe20000400000 */
[----:B----4-:R-:W-:-:S05]  /*3680*/  FMUL R51, R46, R51 ;  /* 0x000000332e337220 */ /* 0x010fca0000400000 */
[----:B------:R-:W-:Y:S01]  /*3690*/  MUFU.RCP R33, R33 ;  /* 0x0000002100217308 */ /* 0x000fe20000001000 */
[----:B--2---:R-:W-:Y:S02]  /*36a0*/  SEL R3, R20, RZ, P0 ;  /* 0x000000ff14037207 */ /* 0x004fe40000000000 */
[----:B---3--:R-:W-:-:S05]  /*36b0*/  SEL R8, R8, RZ, P0 ;  /* 0x000000ff08087207 */ /* 0x008fca0000000000 */
[----:B------:R-:W-:Y:S02]  /*36c0*/  FADD R2, R8, -R3 ;  /* 0x8000000308027221 */ /* 0x000fe40000000000 */
[----:B------:R0:W1:Y:S02]  /*36d0*/  MUFU.RCP R3, R32 ;  /* 0x0000002000037308 */ /* 0x0000640000001000 */
[----:B0-----:R-:W-:Y:S01]  /*36e0*/  FMUL R32, R0, R27 ;  /* 0x0000001b00207220 */ /* 0x001fe20000400000 */
[----:B------:R-:W-:Y:S02]  /*36f0*/  FMUL R0, R51, R26 ;  /* 0x0000001a33007220 */ /* 0x000fe40000400000 */
[----:B------:R-:W0:Y:S01]  /*3700*/  LDC.64 R26, c[0x0][0x258] ;  /* 0x00009600ff1a7b82 */ /* 0x000e220000000a00 */
[----:B-1----:R-:W-:Y:S01]  /*3710*/  FMUL R8, R3, R38 ;  /* 0x0000002603087220 */ /* 0x002fe20000400000 */
[----:B------:R-:W-:Y:S01]  /*3720*/  FMUL R3, R36, R39 ;  /* 0x0000002724037220 */ /* 0x000fe20000400000 */
[----:B------:R-:W-:-:S05]  /*3730*/  FMUL R39, R37, R2 ;  /* 0x0000000225277220 */ /* 0x000fca0000400000 */
[----:B------:R-:W1:Y:S01]  /*3740*/  LDC.64 R36, c[0x0][0x250] ;  /* 0x00009400ff247b82 */ /* 0x000e620000000a00 */
[----:B------:R-:W2:Y:S01]  /*3750*/  MUFU.RCP R38, R42 ;  /* 0x0000002a00267308 */ /* 0x000ea20000001000 */
[----:B------:R-:W-:Y:S02]  /*3760*/  SEL R34, R23, RZ, P0 ;  /* 0x000000ff17227207 */ /* 0x000fe40000000000 */
[----:B------:R-:W-:Y:S02]  /*3770*/  SEL R11, R11, RZ, P0 ;  /* 0x000000ff0b0b7207 */ /* 0x000fe40000000000 */
[----:B------:R-:W-:Y:S02]  /*3780*/  SEL R23, R22, RZ, P0 ;  /* 0x000000ff16177207 */ /* 0x000fe40000000000 */
[----:B------:R-:W-:Y:S02]  /*3790*/  SEL R10, R10, RZ, P0 ;  /* 0x000000ff0a0a7207 */ /* 0x000fe40000000000 */
[----:B------:R-:W-:-:S02]  /*37a0*/  SEL R22, R21, RZ, P0 ;  /* 0x000000ff15167207 */ /* 0x000fc40000000000 */
[----:B------:R-:W-:Y:S01]  /*37b0*/  SEL R9, R9, RZ, P0 ;  /* 0x000000ff09097207 */ /* 0x000fe20000000000 */
[----:B------:R-:W-:Y:S01]  /*37c0*/  FADD R11, R11, -R34 ;  /* 0x800000220b0b7221 */ /* 0x000fe20000000000 */
[----:B------:R-:W-:Y:S01]  /*37d0*/  FADD R10, R10, -R23 ;  /* 0x800000170a0a7221 */ /* 0x000fe20000000000 */
[----:B------:R-:W-:Y:S02]  /*37e0*/  FMUL R20, R33, R40 ;  /* 0x0000002821147220 */ /* 0x000fe40000400000 */
[----:B------:R-:W-:Y:S01]  /*37f0*/  FADD R9, R9, -R22 ;  /* 0x8000001609097221 */ /* 0x000fe20000000000 */
[----:B--2---:R-:W-:Y:S01]  /*3800*/  FMUL R38, R38, R43 ;  /* 0x0000002b26267220 */ /* 0x004fe20000400000 */
[----:B------:R-:W-:Y:S01]  /*3810*/  FMUL R43, R3, R10 ;  /* 0x0000000a032b7220 */ /* 0x000fe20000400000 */
[----:B------:R-:W-:Y:S01]  /*3820*/  FMUL R42, R20, R11 ;  /* 0x0000000b142a7220 */ /* 0x000fe20000400000 */
[----:B------:R-:W-:Y:S01]  /*3830*/  FMUL R40, R8, R9 ;  /* 0x0000000908287220 */ /* 0x000fe20000400000 */
[----:B0-----:R-:W-:Y:S01]  /*3840*/  IMAD.WIDE R2, R7, 0x4, R26 ;  /* 0x0000000407027825 */ /* 0x001fe200078e021a */
[----:B------:R-:W-:-:S02]  /*3850*/  CS2R R20, SRZ ;  /* 0x0000000000147805 */ /* 0x000fc4000001ff00 */
[----:B------:R-:W-:Y:S02]  /*3860*/  CS2R R22, SRZ ;  /* 0x0000000000167805 */ /* 0x000fe4000001ff00 */
[----:B------:R-:W-:Y:S02]  /*3870*/  CS2R R8, SRZ ;  /* 0x0000000000087805 */ /* 0x000fe4000001ff00 */
[----:B------:R-:W-:Y:S01]  /*3880*/  CS2R R10, SRZ ;  /* 0x00000000000a7805 */ /* 0x000fe2000001ff00 */
[----:B------:R-:W-:-:S04]  /*3890*/  IMAD.WIDE R26, R5, 0x4, R26 ;  /* 0x00000004051a7825 */ /* 0x000fc800078e021a */
[----:B-1----:R-:W-:Y:S01]  /*38a0*/  IMAD.WIDE R24, R5, 0x4, R36 ;  /* 0x0000000405187825 */ /* 0x002fe200078e0224 */
[----:B------:R0:W2:Y:S04]  /*38b0*/  @P3 LDG.E.EL.128 R20, desc[UR4][R26.64+-0x300] ;  /* 0xfffd00041a143981 */ /* 0x0000a8000c2e1d00 */
[----:B------:R2:W3:Y:S01]  /*38c0*/  @P3 LDG.E.EL.128 R8, desc[UR4][R24.64+-0x300] ;  /* 0xfffd000418083981 */ /* 0x0004e2000c2e1d00 */
[----:B------:R-:W-:-:S06]  /*38d0*/  @!P6 FMUL R52, R52, 16777216 ;  /* 0x4b8000003434e820 */ /* 0x000fcc0000400000 */
[----:B------:R-:W1:Y:S01]  /*38e0*/  MUFU.RCP R52, R52 ;  /* 0x0000003400347308 */ /* 0x000e620000001000 */
[----:B------:R-:W-:Y:S01]  /*38f0*/  @!P6 FMUL R53, R53, 16777216 ;  /* 0x4b8000003535e820 */ /* 0x000fe20000400000 */
[----:B0-----:R-:W-:Y:S02]  /*3900*/  CS2R R26, SRZ ;  /* 0x00000000001a7805 */ /* 0x001fe4000001ff00 */
[----:B------:R-:W-:Y:S01]  /*3910*/  CS2R R34, SRZ ;  /* 0x0000000000227805 */ /* 0x000fe2000001ff00 */
[----:B------:R-:W-:-:S04]  /*3920*/  IMAD.WIDE R36, R7, 0x4, R36 ;  /* 0x0000000407247825 */ /* 0x000fc800078e0224 */
[----:B-1----:R-:W-:-:S04]  /*3930*/  FMUL R53, R52, R53 ;  /* 0x0000003534357220 */ /* 0x002fc80000400000 */
[----:B------:R-:W-:Y:S01]  /*3940*/  FMUL R54, R53, R54 ;  /* 0x0000003635367220 */ /* 0x000fe20000400000 */
[----:B--2---:R-:W-:Y:S02]  /*3950*/  SEL R24, R23, RZ, P3 ;  /* 0x000000ff17187207 */ /* 0x004fe40001800000 */
[----:B---3--:R-:W-:Y:S02]  /*3960*/  SEL R23, R10, RZ, P3 ;  /* 0x000000ff0a177207 */ /* 0x008fe40001800000 */
[----:B------:R-:W-:Y:S02]  /*3970*/  SEL R11, R11, RZ, P3 ;  /* 0x000000ff0b0b7207 */ /* 0x000fe40001800000 */
[----:B------:R-:W-:Y:S02]  /*3980*/  SEL R9, R9, RZ, P3 ;  /* 0x000000ff09097207 */ /* 0x000fe40001800000 */
[----:B------:R-:W-:Y:S01]  /*3990*/  SEL R10, R21, RZ, P3 ;  /* 0x000000ff150a7207 */ /* 0x000fe20001800000 */
[----:B------:R-:W-:Y:S01]  /*39a0*/  FFMA R11, R11, R54, R24 ;  /* 0x000000360b0b7223 */ /* 0x000fe20000000018 */
[----:B------:R-:W-:-:S03]  /*39b0*/  CS2R R24, SRZ ;  /* 0x0000000000187805 */ /* 0x000fc6000001ff00 */
[----:B------:R-:W-:Y:S01]  /*39c0*/  FFMA R9, R9, R32, R10 ;  /* 0x0000002009097223 */ /* 0x000fe2000000000a */
[----:B------:R-:W-:Y:S02]  /*39d0*/  CS2R R32, SRZ ;  /* 0x0000000000207805 */ /* 0x000fe4000001ff00 */
[----:B------:R-:W2:Y:S04]  /*39e0*/  @P0 LDG.E.EL.128 R24, desc[UR4][R36.64+-0x300] ;  /* 0xfffd000424180981 */ /* 0x000ea8000c2e1d00 */
[----:B------:R-:W3:Y:S01]  /*39f0*/  @P0 LDG.E.EL.128 R32, desc[UR4][R2.64+-0x300] ;  /* 0xfffd000402200981 */ /* 0x000ee2000c2e1d00 */
[----:B------:R-:W-:Y:S01]  /*3a00*/  SEL R20, R20, RZ, P3 ;  /* 0x000000ff14147207 */ /* 0x000fe20001800000 */
[----:B------:R-:W-:Y:S01]  /*3a10*/  FMUL R38, R38, R41 ;  /* 0x0000002926267220 */ /* 0x000fe20000400000 */
[----:B------:R-:W-:-:S02]  /*3a20*/  SEL R22, R22, RZ, P3 ;  /* 0x000000ff16167207 */ /* 0x000fc40001800000 */
[----:B------:R-:W-:Y:S02]  /*3a30*/  ISETP.GE.AND P5, PT, R7, 0xc0, PT ;  /* 0x000000c00700780c */ /* 0x000fe40003fa6270 */
[----:B------:R-:W-:Y:S01]  /*3a40*/  ISETP.GE.AND P4, PT, R69, 0xd8c00, PT ;  /* 0x000d8c004500780c */ /* 0x000fe20003f86270 */
[----:B------:R-:W-:Y:S01]  /*3a50*/  FFMA R0, R23, R0, R22 ;  /* 0x0000000017007223 */ /* 0x000fe20000000016 */
[----:B------:R-:W-:Y:S02]  /*3a60*/  ISETP.GE.AND P6, PT, R5, 0xc0, PT ;  /* 0x000000c00500780c */ /* 0x000fe40003fc6270 */
[----:B--2---:R-:W-:Y:S02]  /*3a70*/  SEL R27, R27, RZ, P0 ;  /* 0x000000ff1b1b7207 */ /* 0x004fe40000000000 */
[----:B------:R-:W-:Y:S02]  /*3a80*/  SEL R24, R24, RZ, P0 ;  /* 0x000000ff18187207 */ /* 0x000fe40000000000 */
[----:B---3--:R-:W-:-:S02]  /*3a90*/  SEL R10, R35, RZ, P0 ;  /* 0x000000ff230a7207 */ /* 0x008fc40000000000 */
[----:B------:R-:W-:Y:S02]  /*3aa0*/  SEL R3, R32, RZ, P0 ;  /* 0x000000ff20037207 */ /* 0x000fe40000000000 */
[----:B------:R-:W-:Y:S01]  /*3ab0*/  SEL R25, R25, RZ, P0 ;  /* 0x000000ff19197207 */ /* 0x000fe20000000000 */
[----:B------:R-:W-:Y:S01]  /*3ac0*/  FFMA R42, R27, R42, R10 ;  /* 0x0000002a1b2a7223 */ /* 0x000fe2000000000a */
[----:B------:R-:W-:Y:S01]  /*3ad0*/  SEL R10, R33, RZ, P0 ;  /* 0x000000ff210a7207 */ /* 0x000fe20000000000 */
[----:B------:R-:W-:Y:S01]  /*3ae0*/  FFMA R39, R24, R39, R3 ;  /* 0x0000002718277223 */ /* 0x000fe20000000003 */
[----:B------:R-:W-:Y:S02]  /*3af0*/  SEL R26, R26, RZ, P0 ;  /* 0x000000ff1a1a7207 */ /* 0x000fe40000000000 */
[----:B------:R-:W-:Y:S01]  /*3b00*/  SEL R21, R34, RZ, P0 ;  /* 0x000000ff22157207 */ /* 0x000fe20000000000 */
[----:B------:R-:W-:Y:S01]  /*3b10*/  FFMA R40, R25, R40, R10 ;  /* 0x0000002819287223 */ /* 0x000fe2000000000a */
[----:B------:R-:W-:-:S02]  /*3b20*/  FSETP.GEU.AND P0, PT, R39, RZ, PT ;  /* 0x000000ff2700720b */ /* 0x000fc40003f0e000 */
[----:B------:R-:W-:Y:S01]  /*3b30*/  SEL R3, R8, RZ, P3 ;  /* 0x000000ff08037207 */ /* 0x000fe20001800000 */
[----:B------:R-:W-:Y:S01]  /*3b40*/  FFMA R43, R26, R43, R21 ;  /* 0x0000002b1a2b7223 */ /* 0x000fe20000000015 */
[----:B------:R-:W-:Y:S02]  /*3b50*/  @!P2 FSEL R12, R39, RZ, P0 ;  /* 0x000000ff270ca208 */ /* 0x000fe40000000000 */
[C---:B------:R-:W-:Y:S01]  /*3b60*/  FSETP.GEU.AND P0, PT, R40.reuse, RZ, PT ;  /* 0x000000ff2800720b */ /* 0x040fe20003f0e000 */
[----:B------:R-:W-:Y:S01]  /*3b70*/  FFMA R38, R3, R38, R20 ;  /* 0x0000002603267223 */ /* 0x000fe20000000014 */
[----:B------:R-:W-:Y:S01]  /*3b80*/  FSETP.GEU.AND P3, PT, R43, RZ, PT ;  /* 0x000000ff2b00720b */ /* 0x000fe20003f6e000 */
[----:B------:R-:W0:Y:S01]  /*3b90*/  LDC.64 R2, c[0x0][0x2b0] ;  /* 0x0000ac00ff027b82 */ /* 0x000e220000000a00 */
[----:B------:R-:W-:Y:S02]  /*3ba0*/  SHF.R.U32.HI R10, RZ, 0x8, R31 ;  /* 0x00000008ff0a7819 */ /* 0x000fe4000001161f */
[----:B------:R-:W-:-:S02]  /*3bb0*/  @!P2 FSEL R13, R40, RZ, P0 ;  /* 0x000000ff280da208 */ /* 0x000fc40000000000 */
[----:B------:R-:W-:Y:S02]  /*3bc0*/  @!P2 FSEL R14, R43, RZ, P3 ;  /* 0x000000ff2b0ea208 */ /* 0x000fe40001800000 */
[----:B------:R-:W-:Y:S02]  /*3bd0*/  FSETP.GEU.AND P0, PT, R42, RZ, PT ;  /* 0x000000ff2a00720b */ /* 0x000fe40003f0e000 */
[----:B------:R-:W-:Y:S02]  /*3be0*/  FSETP.GEU.AND P3, PT, R38, RZ, PT ;  /* 0x000000ff2600720b */ /* 0x000fe40003f6e000 */
[----:B------:R-:W-:Y:S02]  /*3bf0*/  LOP3.LUT R10, R10, 0x1, RZ, 0xc0, !PT ;  /* 0x000000010a0a7812 */ /* 0x000fe400078ec0ff */
[----:B------:R-:W-:Y:S02]  /*3c00*/  @!P2 FSEL R15, R42, RZ, P0 ;  /* 0x000000ff2a0fa208 */ /* 0x000fe40000000000 */
[----:B------:R-:W-:-:S02]  /*3c10*/  SHF.R.U32.HI R8, RZ, 0xa, R31 ;  /* 0x0000000aff087819 */ /* 0x000fc4000001161f */
[C---:B------:R-:W-:Y:S02]  /*3c20*/  FSETP.GEU.AND P2, PT, R9.reuse, RZ, PT ;  /* 0x000000ff0900720b */ /* 0x040fe40003f4e000 */
[----:B------:R-:W-:Y:S02]  /*3c30*/  @!P1 FSEL R16, R38, RZ, P3 ;  /* 0x000000ff26109208 */ /* 0x000fe40001800000 */
[----:B------:R-:W-:Y:S02]  /*3c40*/  ISETP.NE.U32.AND P3, PT, R10, 0x1, PT ;  /* 0x000000010a00780c */ /* 0x000fe40003f65070 */
[----:B------:R-:W-:Y:S02]  /*3c50*/  SHF.R.U32.HI R10, RZ, 0x9, R31 ;  /* 0x00000009ff0a7819 */ /* 0x000fe4000001161f */
[----:B------:R-:W-:Y:S02]  /*3c60*/  LOP3.LUT R8, R8, 0x1, RZ, 0xc0, !PT ;  /* 0x0000000108087812 */ /* 0x000fe400078ec0ff */
[----:B------:R-:W-:-:S02]  /*3c70*/  @!P1 FSEL R17, R9, RZ, P2 ;  /* 0x000000ff09119208 */ /* 0x000fc40001000000 */
[C---:B------:R-:W-:Y:S02]  /*3c80*/  FSETP.GEU.AND P2, PT, R11.reuse, RZ, PT ;  /* 0x000000ff0b00720b */ /* 0x040fe40003f4e000 */
[----:B------:R-:W-:Y:S02]  /*3c90*/  LOP3.LUT R10, R10, 0x1, RZ, 0xc0, !PT ;  /* 0x000000010a0a7812 */ /* 0x000fe400078ec0ff */
[----:B------:R-:W-:Y:S02]  /*3ca0*/  SHF.R.U32.HI R9, RZ, 0xb, R31 ;  /* 0x0000000bff097819 */ /* 0x000fe4000001161f */
[----:B------:R-:W-:Y:S02]  /*3cb0*/  ISETP.NE.U32.AND P0, PT, R8, 0x1, PT ;  /* 0x000000010800780c */ /* 0x000fe40003f05070 */
[----:B------:R-:W-:Y:S02]  /*3cc0*/  @!P1 FSEL R19, R11, RZ, P2 ;  /* 0x000000ff0b139208 */ /* 0x000fe40001000000 */
[----:B------:R-:W-:-:S02]  /*3cd0*/  ISETP.NE.U32.AND P2, PT, R10, 0x1, PT ;  /* 0x000000010a00780c */ /* 0x000fc40003f45070 */
[----:B------:R-:W-:Y:S02]  /*3ce0*/  LOP3.LUT R9, R9, 0x1, RZ, 0xc0, !PT ;  /* 0x0000000109097812 */ /* 0x000fe400078ec0ff */
[----:B------:R-:W-:Y:S02]  /*3cf0*/  @!P5 FSEL R14, R28, RZ, P0 ;  /* 0x000000ff1c0ed208 */ /* 0x000fe40000000000 */
[C---:B------:R-:W-:Y:S01]  /*3d00*/  ISETP.GE.AND P0, PT, R6.reuse, 0xd8c00, PT ;  /* 0x000d8c000600780c */ /* 0x040fe20003f06270 */
[----:B0-----:R-:W-:Y:S01]  /*3d10*/  IMAD.WIDE R6, R6, 0x4, R2 ;  /* 0x0000000406067825 */ /* 0x001fe200078e0202 */
[----:B------:R-:W-:Y:S02]  /*3d20*/  @!P5 FSEL R13, R30, RZ, P2 ;  /* 0x000000ff1e0dd208 */ /* 0x000fe40001000000 */
[----:B------:R-:W-:Y:S02]  /*3d30*/  ISETP.NE.U32.AND P2, PT, R9, 0x1, PT ;  /* 0x000000010900780c */ /* 0x000fe40003f45070 */
[----:B------:R-:W-:-:S02]  /*3d40*/  SHF.R.U32.HI R8, RZ, 0xf, R31 ;  /* 0x0000000fff087819 */ /* 0x000fc4000001161f */
[--C-:B------:R-:W-:Y:S02]  /*3d50*/  SHF.R.U32.HI R2, RZ, 0xe, R31.reuse ;  /* 0x0000000eff027819 */ /* 0x100fe4000001161f */
[--C-:B------:R-:W-:Y:S02]  /*3d60*/  SHF.R.U32.HI R3, RZ, 0xc, R31.reuse ;  /* 0x0000000cff037819 */ /* 0x100fe4000001161f */
[----:B------:R-:W-:Y:S02]  /*3d70*/  SHF.R.U32.HI R31, RZ, 0xd, R31 ;  /* 0x0000000dff1f7819 */ /* 0x000fe4000001161f */
[----:B------:R-:W-:Y:S02]  /*3d80*/  @!P5 FSEL R15, R4, RZ, P2 ;  /* 0x000000ff040fd208 */ /* 0x000fe40001000000 */
[----:B------:R-:W-:Y:S02]  /*3d90*/  FSETP.GEU.AND P2, PT, R0, RZ, PT ;  /* 0x000000ff0000720b */ /* 0x000fe40003f4e000 */
[----:B------:R-:W-:-:S02]  /*3da0*/  LOP3.LUT R8, R8, 0x1, RZ, 0xc0, !PT ;  /* 0x0000000108087812 */ /* 0x000fc400078ec0ff */
[----:B------:R-:W-:Y:S02]  /*3db0*/  @!P5 FSEL R12, R29, RZ, P3 ;  /* 0x000000ff1d0cd208 */ /* 0x000fe40001800000 */
[----:B------:R-:W-:Y:S02]  /*3dc0*/  LOP3.LUT R2, R2, 0x1, RZ, 0xc0, !PT ;  /* 0x0000000102027812 */ /* 0x000fe400078ec0ff */
[----:B------:R-:W-:Y:S02]  /*3dd0*/  LOP3.LUT R3, R3, 0x1, RZ, 0xc0, !PT ;  /* 0x0000000103037812 */ /* 0x000fe400078ec0ff */
[----:B------:R-:W-:Y:S02]  /*3de0*/  LOP3.LUT R31, R31, 0x1, RZ, 0xc0, !PT ;  /* 0x000000011f1f7812 */ /* 0x000fe400078ec0ff */
[----:B------:R-:W-:Y:S01]  /*3df0*/  @!P1 FSEL R18, R0, RZ, P2 ;  /* 0x000000ff00129208 */ /* 0x000fe20001000000 */
[----:B------:R0:W-:Y:S01]  /*3e00*/  @!P0 STG.E.128 desc[UR4][R6.64], R12 ;  /* 0x0000000c06008986 */ /* 0x0001e2000c101d04 */
[----:B------:R-:W-:-:S02]  /*3e10*/  ISETP.NE.U32.AND P3, PT, R8, 0x1, PT ;  /* 0x000000010800780c */ /* 0x000fc40003f65070 */
[----:B------:R-:W-:Y:S02]  /*3e20*/  ISETP.NE.U32.AND P1, PT, R2, 0x1, PT ;  /* 0x000000010200780c */ /* 0x000fe40003f25070 */
[----:B------:R-:W-:Y:S02]  /*3e30*/  ISETP.NE.U32.AND P5, PT, R3, 0x1, PT ;  /* 0x000000010300780c */ /* 0x000fe40003fa5070 */
[----:B------:R-:W-:Y:S02]  /*3e40*/  ISETP.NE.U32.AND P2, PT, R31, 0x1, PT ;  /* 0x000000011f00780c */ /* 0x000fe40003f45070 */
[----:B------:R-:W-:Y:S02]  /*3e50*/  @!P6 FSEL R19, R49, RZ, P3 ;  /* 0x000000ff3113e208 */ /* 0x000fe40001800000 */
[----:B------:R-:W-:Y:S02]  /*3e60*/  @!P6 FSEL R16, R48, RZ, P5 ;  /* 0x000000ff3010e208 */ /* 0x000fe40002800000 */
[----:B------:R-:W-:-:S02]  /*3e70*/  @!P6 FSEL R17, R50, RZ, P2 ;  /* 0x000000ff3211e208 */ /* 0x000fc40001000000 */
[----:B------:R-:W-:Y:S01]  /*3e80*/  @!P6 FSEL R18, R47, RZ, P1 ;  /* 0x000000ff2f12e208 */ /* 0x000fe20000800000 */
[----:B0-----:R-:W-:Y:S06]  /*3e90*/  @P4 EXIT ;  /* 0x000000000000494d */ /* 0x001fec0003800000 */
[----:B------:R-:W-:Y:S01]  /*3ea0*/  STG.E.128 desc[UR4][R6.64+0x800], R16 ;  /* 0x0008001006007986 */ /* 0x000fe2000c101d04 */
[----:B------:R-:W-:Y:S05]  /*3eb0*/  EXIT ;  /* 0x000000000000794d */ /* 0x000fea0003800000 */
.L_x_0:
[----:B------:R-:W-:-:S00]  /*3ec0*/  BRA `(.L_x_0) ;  /* 0xfffffffc00fc7947 */ /* 0x000fc0000383ffff */
[----:B------:R-:W-:-:S00]  /*3ed0*/  NOP ;  /* 0x0000000000007918 */ /* 0x000fc00000000000 */
        /* <DEDUP_REMOVED lines=10> */
.L_x_1:


//--------------------- .nv.global.init           --------------------------
	.section	.nv.global.init,"aw",@progbits
.nv.global.init:
	.type		_$_str,@object
	.size		_$_str,(_$_str_$_2 - _$_str)
_$_str:
        /*0000*/ 	.byte	0x5f, 0x5f, 0x43, 0x55, 0x44, 0x41, 0x5f, 0x46, 0x54, 0x5a, 0x00
	.type		_$_str_$_2,@object
	.size		_$_str_$_2,(.L_1 - _$_str_$_2)
_$_str_$_2:
        /*000b*/ 	.byte	0x5f, 0x5f, 0x43, 0x55, 0x44, 0x41, 0x5f, 0x50, 0x52, 0x45, 0x43, 0x5f, 0x53, 0x51, 0x52, 0x54
        /*001b*/ 	.byte	0x00
.L_1:


//--------------------- .nv.constant0.triton_poi_fused_cat_39 --------------------------
	.section	.nv.constant0.triton_poi_fused_cat_39,"a",@progbits
	.sectionflags	@""
	.align	4
.nv.constant0.triton_poi_fused_cat_39:
	.zero		700
